	.target	sm_90a

	.elftype	@"ET_EXEC"


//--------------------- .note.nv.tkinfo           --------------------------
	.section	.note.nv.tkinfo,"",@"SHT_NOTE"
	.sectionflags	@"SHF_NOTE_NV_TKINFO"
	.tkinfo
        /*0018*/ 	.word	0x00000002
        /*0030*/ 	.string	""
        /*0030*/ 	.string	"ptxas"
        /*0030*/ 	.string	"Cuda compilation tools, release 13.0, V13.0.88"
        /*0030*/ 	.string	"Build cuda_13.0.r13.0/compiler.36424714_0"
        /*0030*/ 	.string	"-v  -suppress-debug-info  -lineinfo  -arch sm_90a "



//--------------------- .note.nv.cuinfo           --------------------------
	.section	.note.nv.cuinfo,"",@"SHT_NOTE"
	.sectionflags	@"SHF_NOTE_NV_CUINFO"
        /*0018*/ 	.short	0x0002
        /*001a*/ 	.short	0x005a
        /*001c*/ 	.short	0x0082
	.zero		2


//--------------------- .nv.info                  --------------------------
	.section	.nv.info,"",@"SHT_CUDA_INFO"
	.align	4


	//----- nvinfo : EIATTR_REGCOUNT
	.align		4
        /*0000*/ 	.byte	0x04, 0x2f
        /*0002*/ 	.short	(.L_1 - .L_0)
	.align		4
.L_0:
        /*0004*/ 	.word	index@(matmul_kernel)
        /*0008*/ 	.word	0x000000f8


	//----- nvinfo : EIATTR_FRAME_SIZE
	.align		4
.L_1:
        /*000c*/ 	.byte	0x04, 0x11
        /*000e*/ 	.short	(.L_3 - .L_2)
	.align		4
.L_2:
        /*0010*/ 	.word	index@(matmul_kernel)
        /*0014*/ 	.word	0x00000000


	//----- nvinfo : EIATTR_MIN_STACK_SIZE
	.align		4
.L_3:
        /*0018*/ 	.byte	0x04, 0x12
        /*001a*/ 	.short	(.L_5 - .L_4)
	.align		4
.L_4:
        /*001c*/ 	.word	index@(matmul_kernel)
        /*0020*/ 	.word	0x00000000
.L_5:


//--------------------- .nv.compat                --------------------------
	.section	.nv.compat,"",@"SHT_CUDA_COMPAT_INFO"
	.align	4
        /*0000*/ 	.byte	0x02, 0x09, 0x01, 0x00, 0x02, 0x02, 0x04, 0x00, 0x02, 0x05, 0x05, 0x00, 0x03, 0x07, 0x01, 0x01
        /*0010*/ 	.byte	0x02, 0x03, 0x00, 0x00, 0x02, 0x06, 0x01, 0x00, 0x04, 0x0b, 0x08, 0x00, 0x00, 0x00, 0x00, 0x00
        /*0020*/ 	.byte	0x00, 0x00, 0x00, 0x00


//--------------------- .nv.info.matmul_kernel    --------------------------
	.section	.nv.info.matmul_kernel,"",@"SHT_CUDA_INFO"
	.sectionflags	@""
	.align	4


	//----- nvinfo : EIATTR_CUDA_API_VERSION
	.align		4
        /*0000*/ 	.byte	0x04, 0x37
        /*0002*/ 	.short	(.L_7 - .L_6)
.L_6:
        /*0004*/ 	.word	0x00000082


	//----- nvinfo : EIATTR_KPARAM_INFO
	.align		4
.L_7:
        /*0008*/ 	.byte	0x04, 0x17
        /*000a*/ 	.short	(.L_9 - .L_8)
.L_8:
        /*000c*/ 	.word	0x00000000
        /*0010*/ 	.short	0x000d
        /*0012*/ 	.short	0x0048
        /*0014*/ 	.byte	0x00, 0xf4, 0x21, 0x00


	//----- nvinfo : EIATTR_KPARAM_INFO
	.align		4
.L_9:
        /*0018*/ 	.byte	0x04, 0x17
        /*001a*/ 	.short	(.L_11 - .L_10)
.L_10:
        /*001c*/ 	.word	0x00000000
        /*0020*/ 	.short	0x000c
        /*0022*/ 	.short	0x0040
        /*0024*/ 	.byte	0x00, 0xf4, 0x21, 0x00


	//----- nvinfo : EIATTR_KPARAM_INFO
	.align		4
.L_11:
        /*0028*/ 	.byte	0x04, 0x17
        /*002a*/ 	.short	(.L_13 - .L_12)
.L_12:
        /*002c*/ 	.word	0x00000000
        /*0030*/ 	.short	0x000b
        /*0032*/ 	.short	0x0038
        /*0034*/ 	.byte	0x00, 0xf0, 0x11, 0x00


	//----- nvinfo : EIATTR_KPARAM_INFO
	.align		4
.L_13:
        /*0038*/ 	.byte	0x04, 0x17
        /*003a*/ 	.short	(.L_15 - .L_14)
.L_14:
        /*003c*/ 	.word	0x00000000
        /*0040*/ 	.short	0x000a
        /*0042*/ 	.short	0x0034
        /*0044*/ 	.byte	0x00, 0xf0, 0x11, 0x00


	//----- nvinfo : EIATTR_KPARAM_INFO
	.align		4
.L_15:
        /*0048*/ 	.byte	0x04, 0x17
        /*004a*/ 	.short	(.L_17 - .L_16)
.L_16:
        /*004c*/ 	.word	0x00000000
        /*0050*/ 	.short	0x0009
        /*0052*/ 	.short	0x0030
        /*0054*/ 	.byte	0x00, 0xf0, 0x11, 0x00


	//----- nvinfo : EIATTR_KPARAM_INFO
	.align		4
.L_17:
        /*0058*/ 	.byte	0x04, 0x17
        /*005a*/ 	.short	(.L_19 - .L_18)
.L_18:
        /*005c*/ 	.word	0x00000000
        /*0060*/ 	.short	0x0008
        /*0062*/ 	.short	0x002c
        /*0064*/ 	.byte	0x00, 0xf0, 0x11, 0x00


	//----- nvinfo : EIATTR_KPARAM_INFO
	.align		4
.L_19:
        /*0068*/ 	.byte	0x04, 0x17
        /*006a*/ 	.short	(.L_21 - .L_20)
.L_20:
        /*006c*/ 	.word	0x00000000
        /*0070*/ 	.short	0x0007
        /*0072*/ 	.short	0x0028
        /*0074*/ 	.byte	0x00, 0xf0, 0x11, 0x00


	//----- nvinfo : EIATTR_KPARAM_INFO
	.align		4
.L_21:
        /*0078*/ 	.byte	0x04, 0x17
        /*007a*/ 	.short	(.L_23 - .L_22)
.L_22:
        /*007c*/ 	.word	0x00000000
        /*0080*/ 	.short	0x0006
        /*0082*/ 	.short	0x0024
        /*0084*/ 	.byte	0x00, 0xf0, 0x11, 0x00


	//----- nvinfo : EIATTR_KPARAM_INFO
	.align		4
.L_23:
        /*0088*/ 	.byte	0x04, 0x17
        /*008a*/ 	.short	(.L_25 - .L_24)
.L_24:
        /*008c*/ 	.word	0x00000000
        /*0090*/ 	.short	0x0005
        /*0092*/ 	.short	0x0020
        /*0094*/ 	.byte	0x00, 0xf0, 0x11, 0x00


	//----- nvinfo : EIATTR_KPARAM_INFO
	.align		4
.L_25:
        /*0098*/ 	.byte	0x04, 0x17
        /*009a*/ 	.short	(.L_27 - .L_26)
.L_26:
        /*009c*/ 	.word	0x00000000
        /*00a0*/ 	.short	0x0004
        /*00a2*/ 	.short	0x001c
        /*00a4*/ 	.byte	0x00, 0xf0, 0x11, 0x00


	//----- nvinfo : EIATTR_KPARAM_INFO
	.align		4
.L_27:
        /*00a8*/ 	.byte	0x04, 0x17
        /*00aa*/ 	.short	(.L_29 - .L_28)
.L_28:
        /*00ac*/ 	.word	0x00000000
        /*00b0*/ 	.short	0x0003
        /*00b2*/ 	.short	0x0018
        /*00b4*/ 	.byte	0x00, 0xf0, 0x11, 0x00


	//----- nvinfo : EIATTR_KPARAM_INFO
	.align		4
.L_29:
        /*00b8*/ 	.byte	0x04, 0x17
        /*00ba*/ 	.short	(.L_31 - .L_30)
.L_30:
        /*00bc*/ 	.word	0x00000000
        /*00c0*/ 	.short	0x0002
        /*00c2*/ 	.short	0x0010
        /*00c4*/ 	.byte	0x00, 0xf4, 0x21, 0x00


	//----- nvinfo : EIATTR_KPARAM_INFO
	.align		4
.L_31:
        /*00c8*/ 	.byte	0x04, 0x17
        /*00ca*/ 	.short	(.L_33 - .L_32)
.L_32:
        /*00cc*/ 	.word	0x00000000
        /*00d0*/ 	.short	0x0001
        /*00d2*/ 	.short	0x0008
        /*00d4*/ 	.byte	0x00, 0xf4, 0x21, 0x00


	//----- nvinfo : EIATTR_KPARAM_INFO
	.align		4
.L_33:
        /*00d8*/ 	.byte	0x04, 0x17
        /*00da*/ 	.short	(.L_35 - .L_34)
.L_34:
        /*00dc*/ 	.word	0x00000000
        /*00e0*/ 	.short	0x0000
        /*00e2*/ 	.short	0x0000
        /*00e4*/ 	.byte	0x00, 0xf4, 0x21, 0x00


	//----- nvinfo : EIATTR_SPARSE_MMA_MASK
	.align		4
.L_35:
        /*00e8*/ 	.byte	0x03, 0x50
        /*00ea*/ 	.short	0x0000


	//----- nvinfo : EIATTR_MAXREG_COUNT
	.align		4
        /*00ec*/ 	.byte	0x03, 0x1b
        /*00ee*/ 	.short	0x00ff


	//----- nvinfo : EIATTR_NUM_BARRIERS
	.align		4
        /*00f0*/ 	.byte	0x02, 0x4c
        /*00f2*/ 	.byte	0x01
	.zero		1


	//----- nvinfo : EIATTR_MERCURY_ISA_VERSION
	.align		4
        /*00f4*/ 	.byte	0x03, 0x5f
        /*00f6*/ 	.short	0x0101


	//----- nvinfo : EIATTR_EXIT_INSTR_OFFSETS
	.align		4
        /*00f8*/ 	.byte	0x04, 0x1c
        /*00fa*/ 	.short	(.L_37 - .L_36)


	//   ....[0]....
.L_36:
        /*00fc*/ 	.word	0x00007e50


	//   ....[1]....
        /*0100*/ 	.word	0x00007e70


	//----- nvinfo : EIATTR_REQNTID
	.align		4
.L_37:
        /*0104*/ 	.byte	0x04, 0x10
        /*0106*/ 	.short	(.L_39 - .L_38)
.L_38:
        /*0108*/ 	.word	0x00000100
        /*010c*/ 	.word	0x00000001
        /*0110*/ 	.word	0x00000001


	//----- nvinfo : EIATTR_CBANK_PARAM_SIZE
	.align		4
.L_39:
        /*0114*/ 	.byte	0x03, 0x19
        /*0116*/ 	.short	0x0050


	//----- nvinfo : EIATTR_PARAM_CBANK
	.align		4
        /*0118*/ 	.byte	0x04, 0x0a
        /*011a*/ 	.short	(.L_41 - .L_40)
	.align		4
.L_40:
        /*011c*/ 	.word	index@(.nv.constant0.matmul_kernel)
        /*0120*/ 	.short	0x0210
        /*0122*/ 	.short	0x0050


	//----- nvinfo : EIATTR_SW_WAR
	.align		4
.L_41:
        /*0124*/ 	.byte	0x04, 0x36
        /*0126*/ 	.short	(.L_43 - .L_42)
.L_42:
        /*0128*/ 	.word	0x00000008
.L_43:


//--------------------- .nv.callgraph             --------------------------
	.section	.nv.callgraph,"",@"SHT_CUDA_CALLGRAPH"
	.align	4
	.sectionentsize	8
	.align		4
        /*0000*/ 	.word	0x00000000
	.align		4
        /*0004*/ 	.word	0xffffffff
	.align		4
        /*0008*/ 	.word	0x00000000
	.align		4
        /*000c*/ 	.word	0xfffffffe
	.align		4
        /*0010*/ 	.word	0x00000000
	.align		4
        /*0014*/ 	.word	0xfffffffd
	.align		4
        /*0018*/ 	.word	0x00000000
	.align		4
        /*001c*/ 	.word	0xfffffffc


//--------------------- .text.matmul_kernel       --------------------------
	.section	.text.matmul_kernel,"ax",@progbits
	.align	128
        .global         matmul_kernel
        .type           matmul_kernel,@function
        .size           matmul_kernel,(.L_x_4 - matmul_kernel)
        .other          matmul_kernel,@"STO_CUDA_ENTRY STV_DEFAULT"
matmul_kernel:
.text.matmul_kernel:
[----:B------:R-:W0:Y:S08]  /*0000*/  LDC R1, c[0x0][0x28] ;  /* 0x00000a00ff017b82 */ /* 0x000e300000000800 */
[----:B------:R-:W1:Y:S01]  /*0010*/  LDC.64 R54, c[0x0][0x228] ;  /* 0x00008a00ff367b82 */ /* 0x000e620000000a00 */
[----:B------:R-:W2:Y:S01]  /*0020*/  S2R R5, SR_CTAID.X ;  /* 0x0000000000057919 */ /* 0x000ea20000002500 */
[----:B------:R-:W-:Y:S01]  /*0030*/  UMOV UR8, 0x400 ;  /* 0x0000040000087882 */ /* 0x000fe20000000000 */
[----:B------:R-:W-:Y:S01]  /*0040*/  ULDC.64 UR10, c[0x0][0x208] ;  /* 0x00008200000a7ab9 */ /* 0x000fe20000000a00 */
[----:B------:R-:W-:-:S04]  /*0050*/  ULDC UR9, c[0x0][0x230] ;  /* 0x00008c0000097ab9 */ /* 0x000fc80000000800 */
[----:B------:R-:W3:Y:S08]  /*0060*/  LDC R104, c[0x0][0x230] ;  /* 0x00008c00ff687b82 */ /* 0x000ef00000000800 */
[----:B------:R-:W4:Y:S01]  /*0070*/  S2UR UR4, SR_CgaCtaId ;  /* 0x00000000000479c3 */ /* 0x000f220000008800 */
[----:B-1----:R-:W-:-:S05]  /*0080*/  VIADD R0, R55, 0x7f ;  /* 0x0000007f37007836 */ /* 0x002fca0000000000 */
[----:B------:R-:W-:Y:S01]  /*0090*/  SHF.R.S32.HI R3, RZ, 0x1f, R0 ;  /* 0x0000001fff037819 */ /* 0x000fe20000011400 */
[----:B---3--:R-:W-:-:S03]  /*00a0*/  VIADD R104, R104, 0x3f ;  /* 0x0000003f68687836 */ /* 0x008fc60000000000 */
[----:B------:R-:W-:Y:S02]  /*00b0*/  LEA.HI R3, R3, R0, RZ, 0x7 ;  /* 0x0000000003037211 */ /* 0x000fe400078f38ff */
[----:B--2---:R-:W-:Y:S02]  /*00c0*/  IABS R8, R5 ;  /* 0x0000000500087213 */ /* 0x004fe40000000000 */
[----:B------:R-:W-:Y:S01]  /*00d0*/  SHF.R.S32.HI R3, RZ, 0x7, R3 ;  /* 0x00000007ff037819 */ /* 0x000fe20000011403 */
[----:B----4-:R-:W-:-:S04]  /*00e0*/  ULEA UR8, UR4, UR8, 0x18 ;  /* 0x0000000804087291 */ /* 0x010fc8000f8ec03f */
[----:B------:R-:W-:-:S05]  /*00f0*/  IMAD.SHL.U32 R4, R3, 0x8, RZ ;  /* 0x0000000803047824 */ /* 0x000fca00078e00ff */
[-C--:B------:R-:W-:Y:S02]  /*0100*/  IABS R7, R4.reuse ;  /* 0x0000000400077213 */ /* 0x080fe40000000000 */
[----:B------:R-:W-:Y:S02]  /*0110*/  IABS R10, R4 ;  /* 0x00000004000a7213 */ /* 0x000fe40000000000 */
[----:B------:R-:W1:Y:S08]  /*0120*/  I2F.RP R0, R7 ;  /* 0x0000000700007306 */ /* 0x000e700000209400 */
[----:B-1----:R-:W1:Y:S02]  /*0130*/  MUFU.RCP R0, R0 ;  /* 0x0000000000007308 */ /* 0x002e640000001000 */
[----:B-1----:R-:W-:-:S02]  /*0140*/  VIADD R2, R0, 0xffffffe ;  /* 0x0ffffffe00027836 */ /* 0x002fc40000000000 */
[----:B------:R-:W-:-:S04]  /*0150*/  IMAD.MOV R0, RZ, RZ, -R10 ;  /* 0x000000ffff007224 */ /* 0x000fc800078e0a0a */
[----:B------:R1:W2:Y:S02]  /*0160*/  F2I.FTZ.U32.TRUNC.NTZ R3, R2 ;  /* 0x0000000200037305 */ /* 0x0002a4000021f000 */
[----:B-1----:R-:W-:Y:S02]  /*0170*/  IMAD.MOV.U32 R2, RZ, RZ, RZ ;  /* 0x000000ffff027224 */ /* 0x002fe400078e00ff */
[----:B--2---:R-:W-:-:S04]  /*0180*/  IMAD.MOV R6, RZ, RZ, -R3 ;  /* 0x000000ffff067224 */ /* 0x004fc800078e0a03 */
[----:B------:R-:W-:Y:S02]  /*0190*/  IMAD R9, R6, R7, RZ ;  /* 0x0000000706097224 */ /* 0x000fe400078e02ff */
[----:B------:R-:W-:Y:S02]  /*01a0*/  IMAD.MOV.U32 R6, RZ, RZ, R8 ;  /* 0x000000ffff067224 */ /* 0x000fe400078e0008 */
[----:B------:R-:W-:-:S06]  /*01b0*/  IMAD.HI.U32 R3, R3, R9, R2 ;  /* 0x0000000903037227 */ /* 0x000fcc00078e0002 */
[----:B------:R-:W-:-:S04]  /*01c0*/  IMAD.HI.U32 R3, R3, R6, RZ ;  /* 0x0000000603037227 */ /* 0x000fc800078e00ff */
[----:B------:R-:W-:-:S05]  /*01d0*/  IMAD R0, R3, R0, R6 ;  /* 0x0000000003007224 */ /* 0x000fca00078e0206 */
[----:B------:R-:W-:-:S13]  /*01e0*/  ISETP.GT.U32.AND P1, PT, R7, R0, PT ;  /* 0x000000000700720c */ /* 0x000fda0003f24070 */
[----:B------:R-:W-:Y:S02]  /*01f0*/  @!P1 IMAD.IADD R0, R0, 0x1, -R7 ;  /* 0x0000000100009824 */ /* 0x000fe400078e0a07 */
[----:B------:R-:W-:Y:S01]  /*0200*/  @!P1 VIADD R3, R3, 0x1 ;  /* 0x0000000103039836 */ /* 0x000fe20000000000 */
[----:B------:R-:W-:Y:S02]  /*0210*/  ISETP.NE.AND P1, PT, R4, RZ, PT ;  /* 0x000000ff0400720c */ /* 0x000fe40003f25270 */
[----:B------:R-:W-:Y:S02]  /*0220*/  ISETP.GE.U32.AND P0, PT, R0, R7, PT ;  /* 0x000000070000720c */ /* 0x000fe40003f06070 */
[----:B------:R-:W-:-:S04]  /*0230*/  LOP3.LUT R0, R5, R4, RZ, 0x3c, !PT ;  /* 0x0000000405007212 */ /* 0x000fc800078e3cff */
[----:B------:R-:W-:Y:S01]  /*0240*/  ISETP.GE.AND P2, PT, R0, RZ, PT ;  /* 0x000000ff0000720c */ /* 0x000fe20003f46270 */
[----:B------:R-:W-:-:S06]  /*0250*/  VIADD R0, R54, 0x7f ;  /* 0x0000007f36007836 */ /* 0x000fcc0000000000 */
[----:B------:R-:W-:-:S04]  /*0260*/  @P0 VIADD R3, R3, 0x1 ;  /* 0x0000000103030836 */ /* 0x000fc80000000000 */
[----:B------:R-:W-:Y:S01]  /*0270*/  IMAD.MOV.U32 R2, RZ, RZ, R3 ;  /* 0x000000ffff027224 */ /* 0x000fe200078e0003 */
[----:B------:R-:W-:-:S03]  /*0280*/  SHF.R.S32.HI R3, RZ, 0x1f, R0 ;  /* 0x0000001fff037819 */ /* 0x000fc60000011400 */
[----:B------:R-:W-:Y:S01]  /*0290*/  @!P2 IMAD.MOV R2, RZ, RZ, -R2 ;  /* 0x000000ffff02a224 */ /* 0x000fe200078e0a02 */
[----:B------:R-:W-:Y:S02]  /*02a0*/  @!P1 LOP3.LUT R2, RZ, R4, RZ, 0x33, !PT ;  /* 0x00000004ff029212 */ /* 0x000fe400078e33ff */
[----:B------:R-:W-:-:S03]  /*02b0*/  LEA.HI R3, R3, R0, RZ, 0x7 ;  /* 0x0000000003037211 */ /* 0x000fc600078f38ff */
[----:B------:R-:W-:Y:S02]  /*02c0*/  IMAD.SHL.U32 R6, R2, 0x8, RZ ;  /* 0x0000000802067824 */ /* 0x000fe400078e00ff */
[----:B------:R-:W-:-:S03]  /*02d0*/  IMAD.MOV R2, RZ, RZ, -R2 ;  /* 0x000000ffff027224 */ /* 0x000fc600078e0a02 */
[----:B------:R-:W-:Y:S01]  /*02e0*/  LEA.HI.SX32 R3, R3, -R6, 0x19 ;  /* 0x8000000603037211 */ /* 0x000fe200078fcaff */
[----:B------:R-:W-:-:S03]  /*02f0*/  IMAD R11, R4, R2, R5 ;  /* 0x00000002040b7224 */ /* 0x000fc600078e0205 */
[----:B------:R-:W-:-:S04]  /*0300*/  VIMNMX R8, R3, 0x8, PT ;  /* 0x0000000803087848 */ /* 0x000fc80003fe0100 */
[-C--:B------:R-:W-:Y:S02]  /*0310*/  IABS R7, R8.reuse ;  /* 0x0000000800077213 */ /* 0x080fe40000000000 */
[----:B------:R-:W-:Y:S02]  /*0320*/  IABS R4, R8 ;  /* 0x0000000800047213 */ /* 0x000fe40000000000 */
[----:B------:R-:W1:Y:S08]  /*0330*/  I2F.RP R0, R7 ;  /* 0x0000000700007306 */ /* 0x000e700000209400 */
[----:B-1----:R-:W1:Y:S02]  /*0340*/  MUFU.RCP R0, R0 ;  /* 0x0000000000007308 */ /* 0x002e640000001000 */
[----:B-1----:R-:W-:-:S02]  /*0350*/  VIADD R3, R0, 0xffffffe ;  /* 0x0ffffffe00037836 */ /* 0x002fc40000000000 */
[----:B------:R-:W-:-:S04]  /*0360*/  IMAD.MOV R0, RZ, RZ, -R4 ;  /* 0x000000ffff007224 */ /* 0x000fc800078e0a04 */
[----:B------:R-:W1:Y:S02]  /*0370*/  F2I.FTZ.U32.TRUNC.NTZ R3, R3 ;  /* 0x0000000300037305 */ /* 0x000e64000021f000 */
[----:B-1----:R-:W-:-:S04]  /*0380*/  IMAD.MOV R9, RZ, RZ, -R3 ;  /* 0x000000ffff097224 */ /* 0x002fc800078e0a03 */
[----:B------:R-:W-:Y:S01]  /*0390*/  IMAD.MOV.U32 R2, RZ, RZ, R9 ;  /* 0x000000ffff027224 */ /* 0x000fe200078e0009 */
[----:B------:R-:W-:-:S03]  /*03a0*/  IABS R9, R11 ;  /* 0x0000000b00097213 */ /* 0x000fc60000000000 */
[----:B------:R-:W-:Y:S02]  /*03b0*/  IMAD R5, R2, R7, RZ ;  /* 0x0000000702057224 */ /* 0x000fe400078e02ff */
[----:B------:R-:W-:-:S04]  /*03c0*/  IMAD.MOV.U32 R2, RZ, RZ, RZ ;  /* 0x000000ffff027224 */ /* 0x000fc800078e00ff */
[----:B------:R-:W-:Y:S01]  /*03d0*/  IMAD.HI.U32 R2, R3, R5, R2 ;  /* 0x0000000503027227 */ /* 0x000fe200078e0002 */
[----:B------:R-:W-:-:S04]  /*03e0*/  LOP3.LUT R3, R11, R8, RZ, 0x3c, !PT ;  /* 0x000000080b037212 */ /* 0x000fc800078e3cff */
[----:B------:R-:W-:Y:S01]  /*03f0*/  ISETP.GE.AND P2, PT, R3, RZ, PT ;  /* 0x000000ff0300720c */ /* 0x000fe20003f46270 */
[----:B------:R-:W-:-:S04]  /*0400*/  IMAD.HI.U32 R2, R2, R9, RZ ;  /* 0x0000000902027227 */ /* 0x000fc800078e00ff */
[----:B------:R-:W-:-:S05]  /*0410*/  IMAD R0, R2, R0, R9 ;  /* 0x0000000002007224 */ /* 0x000fca00078e0209 */
[----:B------:R-:W-:-:S13]  /*0420*/  ISETP.GT.U32.AND P1, PT, R7, R0, PT ;  /* 0x000000000700720c */ /* 0x000fda0003f24070 */
[----:B------:R-:W-:Y:S02]  /*0430*/  @!P1 IMAD.IADD R0, R0, 0x1, -R7 ;  /* 0x0000000100009824 */ /* 0x000fe400078e0a07 */
[----:B------:R-:W-:Y:S01]  /*0440*/  @!P1 VIADD R2, R2, 0x1 ;  /* 0x0000000102029836 */ /* 0x000fe20000000000 */
[----:B------:R-:W-:Y:S02]  /*0450*/  ISETP.NE.AND P1, PT, R8, RZ, PT ;  /* 0x000000ff0800720c */ /* 0x000fe40003f25270 */
[----:B------:R-:W-:Y:S02]  /*0460*/  ISETP.GE.U32.AND P0, PT, R0, R7, PT ;  /* 0x000000070000720c */ /* 0x000fe40003f06070 */
[----:B------:R-:W1:Y:S11]  /*0470*/  S2R R0, SR_TID.X ;  /* 0x0000000000007919 */ /* 0x000e760000002100 */
[----:B------:R-:W-:Y:S01]  /*0480*/  @P0 VIADD R2, R2, 0x1 ;  /* 0x0000000102020836 */ /* 0x000fe20000000000 */
[----:B------:R-:W-:-:S03]  /*0490*/  ISETP.GT.AND P0, PT, R104, 0x3f, PT ;  /* 0x0000003f6800780c */ /* 0x000fc60003f04270 */
[----:B------:R-:W-:Y:S01]  /*04a0*/  @!P2 IMAD.MOV R2, RZ, RZ, -R2 ;  /* 0x000000ffff02a224 */ /* 0x000fe200078e0a02 */
[----:B------:R-:W-:-:S05]  /*04b0*/  @!P1 LOP3.LUT R2, RZ, R8, RZ, 0x33, !PT ;  /* 0x00000008ff029212 */ /* 0x000fca00078e33ff */
[----:B------:R-:W-:-:S04]  /*04c0*/  IMAD.MOV R3, RZ, RZ, -R2 ;  /* 0x000000ffff037224 */ /* 0x000fc800078e0a02 */
[----:B------:R-:W-:-:S04]  /*04d0*/  IMAD R3, R8, R3, R11 ;  /* 0x0000000308037224 */ /* 0x000fc800078e020b */
[----:B------:R-:W-:Y:S02]  /*04e0*/  IMAD.IADD R5, R6, 0x1, R3 ;  /* 0x0000000106057824 */ /* 0x000fe400078e0203 */
[----:B------:R-:W-:Y:S01]  /*04f0*/  IMAD.SHL.U32 R3, R2, 0x80, RZ ;  /* 0x0000008002037824 */ /* 0x000fe200078e00ff */
[----:B-1----:R-:W-:Y:S02]  /*0500*/  SHF.R.U32.HI R9, RZ, 0x7, R0 ;  /* 0x00000007ff097819 */ /* 0x002fe40000011600 */
[----:B------:R-:W-:Y:S02]  /*0510*/  LOP3.LUT R162, R0, 0x7f, RZ, 0xc0, !PT ;  /* 0x0000007f00a27812 */ /* 0x000fe400078ec0ff */
[----:B------:R-:W-:-:S03]  /*0520*/  SGXT.U32 R9, R9, 0x1 ;  /* 0x000000010909781a */ /* 0x000fc60000000000 */
[----:B------:R-:W-:Y:S01]  /*0530*/  IMAD R2, R5, 0x80, R162 ;  /* 0x0000008005027824 */ /* 0x000fe200078e02a2 */
[C---:B------:R-:W-:Y:S02]  /*0540*/  LOP3.LUT R8, R9.reuse, 0x2, RZ, 0xfc, !PT ;  /* 0x0000000209087812 */ /* 0x040fe400078efcff */
[C---:B------:R-:W-:Y:S02]  /*0550*/  LOP3.LUT R10, R9.reuse, 0x4, RZ, 0xfc, !PT ;  /* 0x00000004090a7812 */ /* 0x040fe400078efcff */
[C---:B------:R-:W-:Y:S02]  /*0560*/  LOP3.LUT R11, R9.reuse, 0x6, RZ, 0xfc, !PT ;  /* 0x00000006090b7812 */ /* 0x040fe400078efcff */
[C---:B------:R-:W-:Y:S02]  /*0570*/  LOP3.LUT R12, R9.reuse, 0x8, RZ, 0xfc, !PT ;  /* 0x00000008090c7812 */ /* 0x040fe400078efcff */
[C---:B------:R-:W-:Y:S02]  /*0580*/  LOP3.LUT R13, R9.reuse, 0xa, RZ, 0xfc, !PT ;  /* 0x0000000a090d7812 */ /* 0x040fe400078efcff */
[----:B------:R-:W-:-:S02]  /*0590*/  LOP3.LUT R14, R9, 0xc, RZ, 0xfc, !PT ;  /* 0x0000000c090e7812 */ /* 0x000fc400078efcff */
        /* <DEDUP_REMOVED lines=24> */
[----:B------:R-:W-:Y:S01]  /*0720*/  LOP3.LUT R103, R9, 0x3e, RZ, 0xfc, !PT ;  /* 0x0000003e09677812 */ /* 0x000fe200078efcff */
[----:B0-----:R-:W-:Y:S06]  /*0730*/  @P0 BRA `(.L_x_0) ;  /* 0x0000000000880947 */ /* 0x001fec0003800000 */
[----:B------:R-:W-:Y:S01]  /*0740*/  IMAD.SHL.U32 R4, R0, 0x8, RZ ;  /* 0x0000000800047824 */ /* 0x000fe200078e00ff */
[----:B------:R-:W-:Y:S02]  /*0750*/  CS2R R24, SRZ ;  /* 0x0000000000187805 */ /* 0x000fe4000001ff00 */
[----:B------:R-:W-:Y:S02]  /*0760*/  CS2R R26, SRZ ;  /* 0x00000000001a7805 */ /* 0x000fe4000001ff00 */
[----:B------:R-:W-:Y:S02]  /*0770*/  CS2R R28, SRZ ;  /* 0x00000000001c7805 */ /* 0x000fe4000001ff00 */
[----:B------:R-:W-:Y:S02]  /*0780*/  CS2R R30, SRZ ;  /* 0x00000000001e7805 */ /* 0x000fe4000001ff00 */
[----:B------:R-:W-:Y:S02]  /*0790*/  CS2R R32, SRZ ;  /* 0x0000000000207805 */ /* 0x000fe4000001ff00 */
[----:B------:R-:W-:-:S02]  /*07a0*/  CS2R R34, SRZ ;  /* 0x0000000000227805 */ /* 0x000fc4000001ff00 */
        /* <DEDUP_REMOVED lines=25> */
[----:B------:R-:W-:Y:S01]  /*0940*/  CS2R R86, SRZ ;  /* 0x0000000000567805 */ /* 0x000fe2000001ff00 */
[----:B------:R-:W-:Y:S06]  /*0950*/  BRA `(.L_x_1) ;  /* 0x0000004400fc7947 */ /* 0x000fec0003800000 */
.L_x_0:
[----:B------:R-:W-:Y:S01]  /*0960*/  IABS R35, R54 ;  /* 0x0000003600237213 */ /* 0x000fe20000000000 */
[----:B------:R-:W-:Y:S01]  /*0970*/  ULDC UR4, c[0x0][0x240] ;  /* 0x0000900000047ab9 */ /* 0x000fe20000000800 */
[----:B------:R-:W-:Y:S01]  /*0980*/  IABS R6, R55 ;  /* 0x0000003700067213 */ /* 0x000fe20000000000 */
[----:B------:R-:W-:Y:S01]  /*0990*/  ULDC.64 UR12, c[0x0][0x218] ;  /* 0x00008600000c7ab9 */ /* 0x000fe20000000a00 */
[----:B------:R-:W0:Y:S01]  /*09a0*/  I2F.RP R26, R35 ;  /* 0x00000023001a7306 */ /* 0x000e220000209400 */
[----:B------:R-:W-:Y:S01]  /*09b0*/  ISETP.GE.AND P3, PT, R2, RZ, PT ;  /* 0x000000ff0200720c */ /* 0x000fe20003f66270 */
[----:B------:R-:W-:Y:S01]  /*09c0*/  ULDC UR5, c[0x0][0x234] ;  /* 0x00008d0000057ab9 */ /* 0x000fe20000000800 */
[----:B------:R-:W-:Y:S01]  /*09d0*/  ISETP.NE.AND P2, PT, R54, RZ, PT ;  /* 0x000000ff3600720c */ /* 0x000fe20003f45270 */
[----:B------:R-:W-:Y:S01]  /*09e0*/  ULDC.64 UR6, c[0x0][0x210] ;  /* 0x0000840000067ab9 */ /* 0x000fe20000000a00 */
[----:B------:R-:W-:Y:S01]  /*09f0*/  UMOV UR14, 0xfffffffe ;  /* 0xfffffffe000e7882 */ /* 0x000fe20000000000 */
[----:B------:R-:W-:-:S02]  /*0a00*/  UMOV UR15, 0x7fffffdf ;  /* 0x7fffffdf000f7882 */ /* 0x000fc40000000000 */
[----:B------:R-:W1:Y:S08]  /*0a10*/  I2F.RP R7, R6 ;  /* 0x0000000600077306 */ /* 0x000e700000209400 */
[----:B0-----:R-:W0:Y:S08]  /*0a20*/  MUFU.RCP R26, R26 ;  /* 0x0000001a001a7308 */ /* 0x001e300000001000 */
[----:B-1----:R-:W1:Y:S01]  /*0a30*/  MUFU.RCP R7, R7 ;  /* 0x0000000700077308 */ /* 0x002e620000001000 */
[----:B0-----:R-:W-:Y:S01]  /*0a40*/  VIADD R24, R26, 0xffffffe ;  /* 0x0ffffffe1a187836 */ /* 0x001fe20000000000 */
[----:B------:R-:W-:-:S06]  /*0a50*/  IABS R26, R2 ;  /* 0x00000002001a7213 */ /* 0x000fcc0000000000 */
[----:B------:R0:W2:Y:S01]  /*0a60*/  F2I.FTZ.U32.TRUNC.NTZ R25, R24 ;  /* 0x0000001800197305 */ /* 0x0000a2000021f000 */
[----:B-1----:R-:W-:Y:S01]  /*0a70*/  VIADD R4, R7, 0xffffffe ;  /* 0x0ffffffe07047836 */ /* 0x002fe20000000000 */
[----:B------:R-:W-:-:S06]  /*0a80*/  SHF.R.U32.HI R7, RZ, 0x6, R0 ;  /* 0x00000006ff077819 */ /* 0x000fcc0000011600 */
[----:B------:R1:W3:Y:S01]  /*0a90*/  F2I.FTZ.U32.TRUNC.NTZ R5, R4 ;  /* 0x0000000400057305 */ /* 0x0002e2000021f000 */
[----:B0-----:R-:W-:Y:S02]  /*0aa0*/  IMAD.MOV.U32 R24, RZ, RZ, RZ ;  /* 0x000000ffff187224 */ /* 0x001fe400078e00ff */
[----:B--2---:R-:W-:Y:S01]  /*0ab0*/  IMAD.MOV R28, RZ, RZ, -R25 ;  /* 0x000000ffff1c7224 */ /* 0x004fe200078e0a19 */
[----:B-1----:R-:W-:-:S03]  /*0ac0*/  SGXT.U32 R4, R7, 0x2 ;  /* 0x000000020704781a */ /* 0x002fc60000000000 */
[----:B------:R-:W-:Y:S01]  /*0ad0*/  IMAD R27, R28, R35, RZ ;  /* 0x000000231c1b7224 */ /* 0x000fe200078e02ff */
[----:B------:R-:W-:Y:S01]  /*0ae0*/  LOP3.LUT R7, R3, R4, RZ, 0xfc, !PT ;  /* 0x0000000403077212 */ /* 0x000fe200078efcff */
[----:B------:R-:W-:Y:S02]  /*0af0*/  IMAD.MOV.U32 R4, RZ, RZ, RZ ;  /* 0x000000ffff047224 */ /* 0x000fe400078e00ff */
[----:B------:R-:W-:Y:S01]  /*0b00*/  IMAD.HI.U32 R25, R25, R27, R24 ;  /* 0x0000001b19197227 */ /* 0x000fe200078e0018 */
[C---:B------:R-:W-:Y:S02]  /*0b10*/  LOP3.LUT R32, R7.reuse, 0x70, RZ, 0xfc, !PT ;  /* 0x0000007007207812 */ /* 0x040fe400078efcff */
[----:B------:R-:W-:Y:S01]  /*0b20*/  LOP3.LUT R30, R7, 0x74, RZ, 0xfc, !PT ;  /* 0x00000074071e7812 */ /* 0x000fe200078efcff */
[----:B---3--:R-:W-:Y:S01]  /*0b30*/  IMAD.MOV R27, RZ, RZ, -R5 ;  /* 0x000000ffff1b7224 */ /* 0x008fe200078e0a05 */
[----:B------:R-:W-:Y:S01]  /*0b40*/  IABS R31, R32 ;  /* 0x00000020001f7213 */ /* 0x000fe20000000000 */
[----:B------:R-:W-:Y:S01]  /*0b50*/  IMAD.HI.U32 R25, R25, R26, RZ ;  /* 0x0000001a19197227 */ /* 0x000fe200078e00ff */
[----:B------:R-:W-:-:S02]  /*0b60*/  IABS R29, R30 ;  /* 0x0000001e001d7213 */ /* 0x000fc40000000000 */
[----:B------:R-:W-:Y:S01]  /*0b70*/  LOP3.LUT R34, R7, 0x68, RZ, 0xfc, !PT ;  /* 0x0000006807227812 */ /* 0x000fe200078efcff */
[----:B------:R-:W-:Y:S01]  /*0b80*/  IMAD.MOV R24, RZ, RZ, -R25 ;  /* 0x000000ffff187224 */ /* 0x000fe200078e0a19 */
[----:B------:R-:W-:Y:S01]  /*0b90*/  ISETP.GE.AND P6, PT, R30, RZ, PT ;  /* 0x000000ff1e00720c */ /* 0x000fe20003fc6270 */
[----:B------:R-:W-:Y:S01]  /*0ba0*/  IMAD R25, R27, R6, RZ ;  /* 0x000000061b197224 */ /* 0x000fe200078e02ff */
[----:B------:R-:W-:Y:S01]  /*0bb0*/  IABS R33, R34 ;  /* 0x0000002200217213 */ /* 0x000fe20000000000 */
[----:B------:R-:W-:Y:S01]  /*0bc0*/  IMAD R26, R35, R24, R26 ;  /* 0x00000018231a7224 */ /* 0x000fe200078e021a */
[----:B------:R-:W-:Y:S01]  /*0bd0*/  SHF.R.U32.HI R24, RZ, 0x5, R0 ;  /* 0x00000005ff187819 */ /* 0x000fe20000011600 */
[----:B------:R-:W-:Y:S01]  /*0be0*/  IMAD.HI.U32 R4, R5, R25, R4 ;  /* 0x0000001905047227 */ /* 0x000fe200078e0004 */
[----:B------:R-:W-:Y:S02]  /*0bf0*/  LOP3.LUT R25, R7, 0x78, RZ, 0xfc, !PT ;  /* 0x0000007807197812 */ /* 0x000fe400078efcff */
[----:B------:R-:W-:-:S02]  /*0c00*/  ISETP.GT.U32.AND P0, PT, R35, R26, PT ;  /* 0x0000001a2300720c */ /* 0x000fc40003f04070 */
[----:B------:R-:W-:Y:S02]  /*0c10*/  SHF.R.S32.HI R5, RZ, 0x1f, R104 ;  /* 0x0000001fff057819 */ /* 0x000fe40000011468 */
[----:B------:R-:W-:Y:S02]  /*0c20*/  IABS R27, R25 ;  /* 0x00000019001b7213 */ /* 0x000fe40000000000 */
[----:B------:R-:W-:Y:S02]  /*0c30*/  LEA.HI R104, R5, R104, RZ, 0x6 ;  /* 0x0000006805687211 */ /* 0x000fe400078f30ff */
[----:B------:R-:W-:Y:S01]  /*0c40*/  R2UR UR16, R24 ;  /* 0x00000000181072ca */ /* 0x000fe200000e0000 */
[----:B------:R-:W-:Y:S01]  /*0c50*/  IMAD.HI.U32 R5, R4, R27, RZ ;  /* 0x0000001b04057227 */ /* 0x000fe200078e00ff */
[C---:B------:R-:W-:Y:S02]  /*0c60*/  LOP3.LUT R30, R7.reuse, 0x60, RZ, 0xfc, !PT ;  /* 0x00000060071e7812 */ /* 0x040fe400078efcff */
[----:B------:R-:W-:Y:S01]  /*0c70*/  LOP3.LUT R36, R7, 0x8, RZ, 0xfc, !PT ;  /* 0x0000000807247812 */ /* 0x000fe200078efcff */
[----:B------:R-:W-:Y:S01]  /*0c80*/  @!P0 IMAD.IADD R26, R26, 0x1, -R35 ;  /* 0x000000011a1a8824 */ /* 0x000fe200078e0a23 */
[----:B------:R-:W-:Y:S01]  /*0c90*/  ISETP.GE.AND P0, PT, R25, RZ, PT ;  /* 0x000000ff1900720c */ /* 0x000fe20003f06270 */
[----:B------:R-:W-:Y:S01]  /*0ca0*/  IMAD.HI.U32 R25, R4, R31, RZ ;  /* 0x0000001f04197227 */ /* 0x000fe200078e00ff */
[----:B------:R-:W-:-:S02]  /*0cb0*/  IABS R39, R30 ;  /* 0x0000001e00277213 */ /* 0x000fc40000000000 */
[----:B------:R-:W-:Y:S01]  /*0cc0*/  ISETP.GT.U32.AND P1, PT, R35, R26, PT ;  /* 0x0000001a2300720c */ /* 0x000fe20003f24070 */
[----:B------:R-:W-:Y:S01]  /*0cd0*/  IMAD.MOV R5, RZ, RZ, -R5 ;  /* 0x000000ffff057224 */ /* 0x000fe200078e0a05 */
[----:B------:R-:W-:Y:S01]  /*0ce0*/  IABS R83, R36 ;  /* 0x0000002400537213 */ /* 0x000fe20000000000 */
[----:B------:R-:W-:Y:S01]  /*0cf0*/  IMAD.MOV R28, RZ, RZ, -R25 ;  /* 0x000000ffff1c7224 */ /* 0x000fe200078e0a19 */
[C---:B------:R-:W-:Y:S01]  /*0d00*/  LOP3.LUT R38, R7.reuse, 0x4, RZ, 0xfc, !PT ;  /* 0x0000000407267812 */ /* 0x040fe200078efcff */
[----:B------:R-:W-:Y:S01]  /*0d10*/  IMAD R25, R6, R5, R27 ;  /* 0x0000000506197224 */ /* 0x000fe200078e021b */
[----:B------:R-:W-:Y:S01]  /*0d20*/  IABS R107, R7 ;  /* 0x00000007006b7213 */ /* 0x000fe20000000000 */
[----:B------:R-:W-:Y:S01]  /*0d30*/  IMAD.HI.U32 R24, R4, R29, RZ ;  /* 0x0000001d04187227 */ /* 0x000fe200078e00ff */
[----:B------:R-:W-:Y:S02]  /*0d40*/  IABS R87, R38 ;  /* 0x0000002600577213 */ /* 0x000fe40000000000 */
[C---:B------:R-:W-:Y:S01]  /*0d50*/  ISETP.GT.U32.AND P5, PT, R6.reuse, R25, PT ;  /* 0x000000190600720c */ /* 0x040fe20003fa4070 */
[----:B------:R-:W-:Y:S01]  /*0d60*/  IMAD.MOV R24, RZ, RZ, -R24 ;  /* 0x000000ffff187224 */ /* 0x000fe200078e0a18 */
[----:B------:R-:W-:Y:S01]  /*0d70*/  SHF.R.S32.HI R104, RZ, 0x6, R104 ;  /* 0x00000006ff687819 */ /* 0x000fe20000011468 */
[C---:B------:R-:W-:Y:S01]  /*0d80*/  IMAD R31, R6.reuse, R28, R31 ;  /* 0x0000001c061f7224 */ /* 0x040fe200078e021f */
[----:B------:R-:W-:Y:S01]  /*0d90*/  LOP3.LUT R28, R7, 0x64, RZ, 0xfc, !PT ;  /* 0x00000064071c7812 */ /* 0x000fe200078efcff */
[----:B------:R-:W-:-:S02]  /*0da0*/  IMAD R29, R6, R24, R29 ;  /* 0x00000018061d7224 */ /* 0x000fc400078e021d */
[----:B------:R-:W-:Y:S01]  /*0db0*/  IMAD.HI.U32 R24, R4, R33, RZ ;  /* 0x0000002104187227 */ /* 0x000fe200078e00ff */
[----:B------:R-:W-:Y:S02]  /*0dc0*/  IABS R37, R28 ;  /* 0x0000001c00257213 */ /* 0x000fe40000000000 */
[C---:B------:R-:W-:Y:S01]  /*0dd0*/  ISETP.GT.U32.AND P4, PT, R6.reuse, R29, PT ;  /* 0x0000001d0600720c */ /* 0x040fe20003f84070 */
[----:B------:R-:W-:Y:S02]  /*0de0*/  IMAD.MOV R24, RZ, RZ, -R24 ;  /* 0x000000ffff187224 */ /* 0x000fe400078e0a18 */
[----:B------:R-:W-:Y:S02]  /*0df0*/  @!P5 IMAD.IADD R25, R25, 0x1, -R6 ;  /* 0x000000011919d824 */ /* 0x000fe400078e0a06 */
[----:B------:R-:W-:Y:S02]  /*0e00*/  IMAD R33, R6, R24, R33 ;  /* 0x0000001806217224 */ /* 0x000fe400078e0221 */
[----:B------:R-:W-:Y:S01]  /*0e10*/  IMAD.HI.U32 R24, R4, R37, RZ ;  /* 0x0000002504187227 */ /* 0x000fe200078e00ff */
[----:B------:R-:W-:-:S03]  /*0e20*/  ISETP.GT.U32.AND P5, PT, R6, R25, PT ;  /* 0x000000190600720c */ /* 0x000fc60003fa4070 */
[----:B------:R-:W-:Y:S01]  /*0e30*/  @!P1 IMAD.IADD R26, R26, 0x1, -R35 ;  /* 0x000000011a1a9824 */ /* 0x000fe200078e0a23 */
[C---:B------:R-:W-:Y:S01]  /*0e40*/  ISETP.GT.U32.AND P1, PT, R6.reuse, R31, PT ;  /* 0x0000001f0600720c */ /* 0x040fe20003f24070 */
[----:B------:R-:W-:Y:S02]  /*0e50*/  IMAD.MOV R24, RZ, RZ, -R24 ;  /* 0x000000ffff187224 */ /* 0x000fe400078e0a18 */
[----:B------:R-:W-:Y:S02]  /*0e60*/  IMAD.MOV.U32 R5, RZ, RZ, R26 ;  /* 0x000000ffff057224 */ /* 0x000fe400078e001a */
[C---:B------:R-:W-:Y:S02]  /*0e70*/  IMAD R37, R6.reuse, R24, R37 ;  /* 0x0000001806257224 */ /* 0x040fe400078e0225 */
[----:B------:R-:W-:Y:S01]  /*0e80*/  @!P3 IMAD.MOV R5, RZ, RZ, -R5 ;  /* 0x000000ffff05b224 */ /* 0x000fe200078e0a05 */
[----:B------:R-:W-:Y:S01]  /*0e90*/  @!P2 LOP3.LUT R5, RZ, R54, RZ, 0x33, !PT ;  /* 0x00000036ff05a212 */ /* 0x000fe200078e33ff */
[--C-:B------:R-:W-:Y:S01]  /*0ea0*/  @!P5 IMAD.IADD R25, R25, 0x1, -R6.reuse ;  /* 0x000000011919d824 */ /* 0x100fe200078e0a06 */
[C---:B------:R-:W-:Y:S01]  /*0eb0*/  ISETP.GT.U32.AND P5, PT, R6.reuse, R37, PT ;  /* 0x000000250600720c */ /* 0x040fe20003fa4070 */
[----:B------:R-:W-:Y:S01]  /*0ec0*/  @!P4 IMAD.IADD R29, R29, 0x1, -R6 ;  /* 0x000000011d1dc824 */ /* 0x000fe200078e0a06 */
[----:B------:R-:W-:Y:S01]  /*0ed0*/  ISETP.GT.U32.AND P2, PT, R6, R33, PT ;  /* 0x000000210600720c */ /* 0x000fe20003f44070 */
[----:B------:R-:W-:Y:S01]  /*0ee0*/  IMAD.HI.U32 R26, R4, R39, RZ ;  /* 0x00000027041a7227 */ /* 0x000fe200078e00ff */
[----:B------:R-:W-:-:S02]  /*0ef0*/  ISETP.GE.AND P4, PT, R34, RZ, PT ;  /* 0x000000ff2200720c */ /* 0x000fc40003f86270 */
[----:B------:R-:W-:Y:S01]  /*0f00*/  LOP3.LUT R34, R7, 0x54, RZ, 0xfc, !PT ;  /* 0x0000005407227812 */ /* 0x000fe200078efcff */
[----:B------:R-:W-:Y:S01]  /*0f10*/  @!P1 IMAD.IADD R31, R31, 0x1, -R6 ;  /* 0x000000011f1f9824 */ /* 0x000fe200078e0a06 */
[----:B------:R-:W-:Y:S01]  /*0f20*/  ISETP.GT.U32.AND P1, PT, R6, R29, PT ;  /* 0x0000001d0600720c */ /* 0x000fe20003f24070 */
[----:B------:R-:W-:Y:S01]  /*0f30*/  IMAD.MOV R26, RZ, RZ, -R26 ;  /* 0x000000ffff1a7224 */ /* 0x000fe200078e0a1a */
[----:B------:R-:W-:Y:S01]  /*0f40*/  ISETP.GE.AND P3, PT, R32, RZ, PT ;  /* 0x000000ff2000720c */ /* 0x000fe20003f66270 */
[----:B------:R-:W-:Y:S01]  /*0f50*/  IMAD.MOV.U32 R27, RZ, RZ, R25 ;  /* 0x000000ffff1b7224 */ /* 0x000fe200078e0019 */
[----:B------:R-:W-:Y:S01]  /*0f60*/  IABS R41, R34 ;  /* 0x0000002200297213 */ /* 0x000fe20000000000 */
[C---:B------:R-:W-:Y:S01]  /*0f70*/  IMAD R39, R6.reuse, R26, R39 ;  /* 0x0000001a06277224 */ /* 0x040fe200078e0227 */
[----:B------:R-:W-:Y:S01]  /*0f80*/  LOP3.LUT R32, R7, 0x58, RZ, 0xfc, !PT ;  /* 0x0000005807207812 */ /* 0x000fe200078efcff */
[--C-:B------:R-:W-:Y:S02]  /*0f90*/  @!P5 IMAD.IADD R37, R37, 0x1, -R6.reuse ;  /* 0x000000012525d824 */ /* 0x100fe400078e0a06 */
[--C-:B------:R-:W-:Y:S01]  /*0fa0*/  @!P2 IMAD.IADD R33, R33, 0x1, -R6.reuse ;  /* 0x000000012121a824 */ /* 0x100fe200078e0a06 */
[----:B------:R-:W-:Y:S01]  /*0fb0*/  IABS R35, R32 ;  /* 0x0000002000237213 */ /* 0x000fe20000000000 */
[----:B------:R-:W-:Y:S01]  /*0fc0*/  @!P0 IMAD.MOV R27, RZ, RZ, -R27 ;  /* 0x000000ffff1b8224 */ /* 0x000fe200078e0a1b */
[C---:B------:R-:W-:Y:S01]  /*0fd0*/  ISETP.GT.U32.AND P0, PT, R6.reuse, R39, PT ;  /* 0x000000270600720c */ /* 0x040fe20003f04070 */
[----:B------:R-:W-:Y:S01]  /*0fe0*/  @!P1 IMAD.IADD R29, R29, 0x1, -R6 ;  /* 0x000000011d1d9824 */ /* 0x000fe200078e0a06 */
[----:B------:R-:W-:Y:S01]  /*0ff0*/  ISETP.GT.U32.AND P5, PT, R6, R37, PT ;  /* 0x000000250600720c */ /* 0x000fe20003fa4070 */
[----:B------:R-:W-:Y:S01]  /*1000*/  IMAD.HI.U32 R25, R4, R41, RZ ;  /* 0x0000002904197227 */ /* 0x000fe200078e00ff */
[----:B------:R-:W-:-:S02]  /*1010*/  ISETP.GT.U32.AND P1, PT, R6, R33, PT ;  /* 0x000000210600720c */ /* 0x000fc40003f24070 */
[----:B------:R-:W-:Y:S01]  /*1020*/  ISETP.GT.U32.AND P2, PT, R6, R31, PT ;  /* 0x0000001f0600720c */ /* 0x000fe20003f44070 */
[----:B------:R-:W-:Y:S02]  /*1030*/  IMAD.MOV R26, RZ, RZ, -R25 ;  /* 0x000000ffff1a7224 */ /* 0x000fe400078e0a19 */
[----:B------:R-:W-:-:S04]  /*1040*/  IMAD.HI.U32 R24, R4, R35, RZ ;  /* 0x0000002304187227 */ /* 0x000fc800078e00ff */
[----:B------:R-:W-:Y:S01]  /*1050*/  @!P6 IMAD.MOV R29, RZ, RZ, -R29 ;  /* 0x000000ffff1de224 */ /* 0x000fe200078e0a1d */
[----:B------:R-:W-:Y:S01]  /*1060*/  ISETP.GE.AND P6, PT, R28, RZ, PT ;  /* 0x000000ff1c00720c */ /* 0x000fe20003fc6270 */
[C---:B------:R-:W-:Y:S01]  /*1070*/  IMAD R41, R6.reuse, R26, R41 ;  /* 0x0000001a06297224 */ /* 0x040fe200078e0229 */
[C---:B------:R-:W-:Y:S01]  /*1080*/  LOP3.LUT R28, R7.reuse, 0x50, RZ, 0xfc, !PT ;  /* 0x00000050071c7812 */ /* 0x040fe200078efcff */
[----:B------:R-:W-:Y:S01]  /*1090*/  IMAD.MOV R24, RZ, RZ, -R24 ;  /* 0x000000ffff187224 */ /* 0x000fe200078e0a18 */
[----:B------:R-:W-:Y:S01]  /*10a0*/  LOP3.LUT R26, R7, 0x48, RZ, 0xfc, !PT ;  /* 0x00000048071a7812 */ /* 0x000fe200078efcff */
[--C-:B------:R-:W-:Y:S02]  /*10b0*/  @!P0 IMAD.IADD R39, R39, 0x1, -R6.reuse ;  /* 0x0000000127278824 */ /* 0x100fe400078e0a06 */
[--C-:B------:R-:W-:Y:S01]  /*10c0*/  @!P5 IMAD.IADD R37, R37, 0x1, -R6.reuse ;  /* 0x000000012525d824 */ /* 0x100fe200078e0a06 */
[C---:B------:R-:W-:Y:S01]  /*10d0*/  ISETP.GT.U32.AND P5, PT, R6.reuse, R41, PT ;  /* 0x000000290600720c */ /* 0x040fe20003fa4070 */
[C---:B------:R-:W-:Y:S01]  /*10e0*/  IMAD R25, R6.reuse, R24, R35 ;  /* 0x0000001806197224 */ /* 0x040fe200078e0223 */
[----:B------:R-:W-:Y:S01]  /*10f0*/  IABS R24, R28 ;  /* 0x0000001c00187213 */ /* 0x000fe20000000000 */
[--C-:B------:R-:W-:Y:S01]  /*1100*/  @!P1 IMAD.IADD R33, R33, 0x1, -R6.reuse ;  /* 0x0000000121219824 */ /* 0x100fe200078e0a06 */
[----:B------:R-:W-:Y:S01]  /*1110*/  ISETP.GT.U32.AND P0, PT, R6, R39, PT ;  /* 0x000000270600720c */ /* 0x000fe20003f04070 */
[----:B------:R-:W-:Y:S01]  /*1120*/  @!P2 IMAD.IADD R31, R31, 0x1, -R6 ;  /* 0x000000011f1fa824 */ /* 0x000fe200078e0a06 */
[----:B------:R-:W-:Y:S01]  /*1130*/  ISETP.GE.AND P2, PT, R30, RZ, PT ;  /* 0x000000ff1e00720c */ /* 0x000fe20003f46270 */
[----:B------:R-:W-:Y:S01]  /*1140*/  IMAD.MOV.U32 R35, RZ, RZ, R33 ;  /* 0x000000ffff237224 */ /* 0x000fe200078e0021 */
[----:B------:R-:W-:Y:S01]  /*1150*/  IABS R49, R26 ;  /* 0x0000001a00317213 */ /* 0x000fe20000000000 */
[----:B------:R-:W-:Y:S01]  /*1160*/  IMAD.MOV.U32 R33, RZ, RZ, R24 ;  /* 0x000000ffff217224 */ /* 0x000fe200078e0018 */
[----:B------:R-:W-:Y:S01]  /*1170*/  LOP3.LUT R30, R7, 0x44, RZ, 0xfc, !PT ;  /* 0x00000044071e7812 */ /* 0x000fe200078efcff */
[----:B------:R-:W-:Y:S01]  /*1180*/  @!P3 IMAD.MOV R31, RZ, RZ, -R31 ;  /* 0x000000ffff1fb224 */ /* 0x000fe200078e0a1f */
[----:B------:R-:W-:Y:S01]  /*1190*/  ISETP.GT.U32.AND P3, PT, R6, R25, PT ;  /* 0x000000190600720c */ /* 0x000fe20003f64070 */
[----:B------:R-:W-:Y:S01]  /*11a0*/  IMAD.HI.U32 R24, R4, R33, RZ ;  /* 0x0000002104187227 */ /* 0x000fe200078e00ff */
[----:B------:R-:W-:-:S02]  /*11b0*/  IABS R53, R30 ;  /* 0x0000001e00357213 */ /* 0x000fc40000000000 */
[----:B------:R-:W-:Y:S01]  /*11c0*/  ISETP.GE.AND P1, PT, R32, RZ, PT ;  /* 0x000000ff2000720c */ /* 0x000fe20003f26270 */
[----:B------:R-:W-:Y:S01]  /*11d0*/  @!P5 IMAD.IADD R41, R41, 0x1, -R6 ;  /* 0x000000012929d824 */ /* 0x000fe200078e0a06 */
[----:B------:R-:W-:Y:S01]  /*11e0*/  LOP3.LUT R32, R7, 0x14, RZ, 0xfc, !PT ;  /* 0x0000001407207812 */ /* 0x000fe200078efcff */
[----:B------:R-:W-:Y:S02]  /*11f0*/  IMAD.MOV R24, RZ, RZ, -R24 ;  /* 0x000000ffff187224 */ /* 0x000fe400078e0a18 */
[----:B------:R-:W-:Y:S01]  /*1200*/  @!P0 IMAD.IADD R39, R39, 0x1, -R6 ;  /* 0x0000000127278824 */ /* 0x000fe200078e0a06 */
[C---:B------:R-:W-:Y:S01]  /*1210*/  ISETP.GT.U32.AND P5, PT, R6.reuse, R41, PT ;  /* 0x000000290600720c */ /* 0x040fe20003fa4070 */
[----:B------:R-:W-:Y:S01]  /*1220*/  IMAD R33, R6, R24, R33 ;  /* 0x0000001806217224 */ /* 0x000fe200078e0221 */
[----:B------:R-:W-:Y:S01]  /*1230*/  ISETP.GE.AND P0, PT, R28, RZ, PT ;  /* 0x000000ff1c00720c */ /* 0x000fe20003f06270 */
[----:B------:R-:W-:Y:S01]  /*1240*/  IMAD.HI.U32 R24, R4, R49, RZ ;  /* 0x0000003104187227 */ /* 0x000fe200078e00ff */
[----:B------:R-:W-:-:S02]  /*1250*/  LOP3.LUT R28, R7, 0x40, RZ, 0xfc, !PT ;  /* 0x00000040071c7812 */ /* 0x000fc400078efcff */
[----:B------:R-:W-:Y:S01]  /*1260*/  IABS R79, R32 ;  /* 0x00000020004f7213 */ /* 0x000fe20000000000 */
[----:B------:R-:W-:Y:S01]  /*1270*/  @!P2 IMAD.MOV R39, RZ, RZ, -R39 ;  /* 0x000000ffff27a224 */ /* 0x000fe200078e0a27 */
[----:B------:R-:W-:Y:S01]  /*1280*/  ISETP.GE.AND P2, PT, R26, RZ, PT ;  /* 0x000000ff1a00720c */ /* 0x000fe20003f46270 */
[----:B------:R-:W-:Y:S01]  /*1290*/  IMAD.MOV R26, RZ, RZ, -R24 ;  /* 0x000000ffff1a7224 */ /* 0x000fe200078e0a18 */
[----:B------:R-:W-:Y:S01]  /*12a0*/  IABS R47, R28 ;  /* 0x0000001c002f7213 */ /* 0x000fe20000000000 */
[----:B------:R-:W-:Y:S01]  /*12b0*/  @!P6 IMAD.MOV R37, RZ, RZ, -R37 ;  /* 0x000000ffff25e224 */ /* 0x000fe200078e0a25 */
[C---:B------:R-:W-:Y:S01]  /*12c0*/  ISETP.GT.U32.AND P6, PT, R6.reuse, R33, PT ;  /* 0x000000210600720c */ /* 0x040fe20003fc4070 */
[C---:B------:R-:W-:Y:S01]  /*12d0*/  IMAD R49, R6.reuse, R26, R49 ;  /* 0x0000001a06317224 */ /* 0x040fe200078e0231 */
[----:B------:R-:W-:Y:S01]  /*12e0*/  LOP3.LUT R26, R7, 0x38, RZ, 0xfc, !PT ;  /* 0x00000038071a7812 */ /* 0x000fe200078efcff */
[--C-:B------:R-:W-:Y:S02]  /*12f0*/  @!P5 IMAD.IADD R41, R41, 0x1, -R6.reuse ;  /* 0x000000012929d824 */ /* 0x100fe400078e0a06 */
[----:B------:R-:W-:Y:S01]  /*1300*/  @!P3 IMAD.IADD R25, R25, 0x1, -R6 ;  /* 0x000000011919b824 */ /* 0x000fe200078e0a06 */
[----:B------:R-:W-:Y:S01]  /*1310*/  ISETP.GT.U32.AND P5, PT, R6, R49, PT ;  /* 0x000000310600720c */ /* 0x000fe20003fa4070 */
[----:B------:R-:W-:Y:S01]  /*1320*/  @!P4 IMAD.MOV R35, RZ, RZ, -R35 ;  /* 0x000000ffff23c224 */ /* 0x000fe200078e0a23 */
[----:B------:R-:W-:Y:S01]  /*1330*/  ISETP.GE.AND P4, PT, R34, RZ, PT ;  /* 0x000000ff2200720c */ /* 0x000fe20003f86270 */
[----:B------:R-:W-:Y:S01]  /*1340*/  IMAD.HI.U32 R24, R4, R53, RZ ;  /* 0x0000003504187227 */ /* 0x000fe200078e00ff */
[----:B------:R-:W-:-:S02]  /*1350*/  ISETP.GT.U32.AND P3, PT, R6, R25, PT ;  /* 0x000000190600720c */ /* 0x000fc40003f64070 */
[----:B------:R-:W-:Y:S01]  /*1360*/  IABS R51, R26 ;  /* 0x0000001a00337213 */ /* 0x000fe20000000000 */
[----:B------:R-:W-:Y:S01]  /*1370*/  @!P6 IMAD.IADD R33, R33, 0x1, -R6 ;  /* 0x000000012121e824 */ /* 0x000fe200078e0a06 */
[----:B------:R-:W-:Y:S01]  /*1380*/  LOP3.LUT R34, R7, 0x10, RZ, 0xfc, !PT ;  /* 0x0000001007227812 */ /* 0x000fe200078efcff */
[----:B------:R-:W-:Y:S02]  /*1390*/  IMAD.MOV.U32 R45, RZ, RZ, R41 ;  /* 0x000000ffff2d7224 */ /* 0x000fe400078e0029 */
[----:B------:R-:W-:Y:S01]  /*13a0*/  IMAD.MOV R24, RZ, RZ, -R24 ;  /* 0x000000ffff187224 */ /* 0x000fe200078e0a18 */
[----:B------:R-:W-:Y:S01]  /*13b0*/  ISETP.GT.U32.AND P6, PT, R6, R33, PT ;  /* 0x000000210600720c */ /* 0x000fe20003fc4070 */
[--C-:B------:R-:W-:Y:S01]  /*13c0*/  @!P5 IMAD.IADD R49, R49, 0x1, -R6.reuse ;  /* 0x000000013131d824 */ /* 0x100fe200078e0a06 */
[----:B------:R-:W-:Y:S01]  /*13d0*/  ISETP.GE.AND P5, PT, R28, RZ, PT ;  /* 0x000000ff1c00720c */ /* 0x000fe20003fa6270 */
[----:B------:R-:W-:Y:S01]  /*13e0*/  @!P4 IMAD.MOV R45, RZ, RZ, -R45 ;  /* 0x000000ffff2dc224 */ /* 0x000fe200078e0a2d */
[----:B------:R-:W-:Y:S01]  /*13f0*/  IABS R81, R34 ;  /* 0x0000002200517213 */ /* 0x000fe20000000000 */
[----:B------:R-:W-:Y:S01]  /*1400*/  @!P3 IMAD.IADD R25, R25, 0x1, -R6 ;  /* 0x000000011919b824 */ /* 0x000fe200078e0a06 */
[C---:B------:R-:W-:Y:S01]  /*1410*/  ISETP.GT.U32.AND P4, PT, R6.reuse, R49, PT ;  /* 0x000000310600720c */ /* 0x040fe20003f84070 */
[----:B------:R-:W-:Y:S01]  /*1420*/  IMAD R53, R6, R24, R53 ;  /* 0x0000001806357224 */ /* 0x000fe200078e0235 */
[----:B------:R-:W-:Y:S01]  /*1430*/  ISETP.GE.AND P3, PT, R30, RZ, PT ;  /* 0x000000ff1e00720c */ /* 0x000fe20003f66270 */
[----:B------:R-:W-:Y:S01]  /*1440*/  IMAD.HI.U32 R24, R4, R47, RZ ;  /* 0x0000002f04187227 */ /* 0x000fe200078e00ff */
[----:B------:R-:W-:-:S03]  /*1450*/  LOP3.LUT R30, R7, 0x28, RZ, 0xfc, !PT ;  /* 0x00000028071e7812 */ /* 0x000fc600078efcff */
[----:B------:R-:W-:Y:S01]  /*1460*/  IMAD.MOV.U32 R43, RZ, RZ, R25 ;  /* 0x000000ffff2b7224 */ /* 0x000fe200078e0019 */
[----:B------:R-:W-:Y:S01]  /*1470*/  IABS R59, R30 ;  /* 0x0000001e003b7213 */ /* 0x000fe20000000000 */
[----:B------:R-:W-:-:S04]  /*1480*/  IMAD.HI.U32 R25, R4, R51, RZ ;  /* 0x0000003304197227 */ /* 0x000fc800078e00ff */
[----:B------:R-:W-:Y:S02]  /*1490*/  IMAD.MOV R24, RZ, RZ, -R24 ;  /* 0x000000ffff187224 */ /* 0x000fe400078e0a18 */
[--C-:B------:R-:W-:Y:S01]  /*14a0*/  @!P6 IMAD.IADD R33, R33, 0x1, -R6.reuse ;  /* 0x000000012121e824 */ /* 0x100fe200078e0a06 */
[----:B------:R-:W-:Y:S01]  /*14b0*/  ISETP.GE.AND P6, PT, R26, RZ, PT ;  /* 0x000000ff1a00720c */ /* 0x000fe20003fc6270 */
[----:B------:R-:W-:Y:S01]  /*14c0*/  IMAD.MOV R41, RZ, RZ, -R25 ;  /* 0x000000ffff297224 */ /* 0x000fe200078e0a19 */
[C---:B------:R-:W-:Y:S01]  /*14d0*/  LOP3.LUT R26, R7.reuse, 0x30, RZ, 0xfc, !PT ;  /* 0x00000030071a7812 */ /* 0x040fe200078efcff */
[C---:B------:R-:W-:Y:S01]  /*14e0*/  IMAD R25, R6.reuse, R24, R47 ;  /* 0x0000001806197224 */ /* 0x040fe200078e022f */
[----:B------:R-:W-:Y:S01]  /*14f0*/  LOP3.LUT R24, R7, 0x34, RZ, 0xfc, !PT ;  /* 0x0000003407187812 */ /* 0x000fe200078efcff */
[----:B------:R-:W-:Y:S02]  /*1500*/  IMAD.MOV.U32 R47, RZ, RZ, R33 ;  /* 0x000000ffff2f7224 */ /* 0x000fe400078e0021 */
[----:B------:R-:W-:Y:S01]  /*1510*/  @!P1 IMAD.MOV R43, RZ, RZ, -R43 ;  /* 0x000000ffff2b9224 */ /* 0x000fe200078e0a2b */
[----:B------:R-:W-:Y:S01]  /*1520*/  ISETP.GT.U32.AND P1, PT, R6, R53, PT ;  /* 0x000000350600720c */ /* 0x000fe20003f24070 */
[----:B------:R-:W-:Y:S01]  /*1530*/  @!P4 IMAD.IADD R49, R49, 0x1, -R6 ;  /* 0x000000013131c824 */ /* 0x000fe200078e0a06 */
[----:B------:R-:W-:Y:S01]  /*1540*/  ISETP.GE.AND P4, PT, R24, RZ, PT ;  /* 0x000000ff1800720c */ /* 0x000fe20003f86270 */
[----:B------:R-:W-:Y:S01]  /*1550*/  @!P0 IMAD.MOV R47, RZ, RZ, -R47 ;  /* 0x000000ffff2f8224 */ /* 0x000fe200078e0a2f */
[C---:B------:R-:W-:Y:S01]  /*1560*/  ISETP.GT.U32.AND P0, PT, R6.reuse, R25, PT ;  /* 0x000000190600720c */ /* 0x040fe20003f04070 */
[----:B------:R-:W-:Y:S01]  /*1570*/  IMAD R41, R6, R41, R51 ;  /* 0x0000002906297224 */ /* 0x000fe200078e0233 */
[----:B------:R-:W-:Y:S01]  /*1580*/  IABS R33, R24 ;  /* 0x0000001800217213 */ /* 0x000fe20000000000 */
[----:B------:R-:W-:Y:S01]  /*1590*/  IMAD.MOV.U32 R51, RZ, RZ, R49 ;  /* 0x000000ffff337224 */ /* 0x000fe200078e0031 */
[----:B------:R-:W-:Y:S01]  /*15a0*/  IABS R24, R26 ;  /* 0x0000001a00187213 */ /* 0x000fe20000000000 */
[----:B------:R-:W-:-:S04]  /*15b0*/  IMAD.HI.U32 R28, R4, R59, RZ ;  /* 0x0000003b041c7227 */ /* 0x000fc800078e00ff */
[----:B------:R-:W-:Y:S01]  /*15c0*/  @!P2 IMAD.MOV R51, RZ, RZ, -R51 ;  /* 0x000000ffff33a224 */ /* 0x000fe200078e0a33 */
[C---:B------:R-:W-:Y:S01]  /*15d0*/  ISETP.GT.U32.AND P2, PT, R6.reuse, R41, PT ;  /* 0x000000290600720c */ /* 0x040fe20003f44070 */
[--C-:B------:R-:W-:Y:S02]  /*15e0*/  @!P1 IMAD.IADD R53, R53, 0x1, -R6.reuse ;  /* 0x0000000135359824 */ /* 0x100fe400078e0a06 */
[----:B------:R-:W-:Y:S02]  /*15f0*/  @!P0 IMAD.IADD R25, R25, 0x1, -R6 ;  /* 0x0000000119198824 */ /* 0x000fe400078e0a06 */
[----:B------:R-:W-:Y:S01]  /*1600*/  IMAD.MOV.U32 R49, RZ, RZ, R24 ;  /* 0x000000ffff317224 */ /* 0x000fe200078e0018 */
[----:B------:R-:W-:Y:S01]  /*1610*/  ISETP.GT.U32.AND P1, PT, R6, R53, PT ;  /* 0x000000350600720c */ /* 0x000fe20003f24070 */
[----:B------:R-:W-:Y:S01]  /*1620*/  IMAD.HI.U32 R24, R4, R33, RZ ;  /* 0x0000002104187227 */ /* 0x000fe200078e00ff */
[----:B------:R-:W-:-:S03]  /*1630*/  ISETP.GT.U32.AND P0, PT, R6, R25, PT ;  /* 0x000000190600720c */ /* 0x000fc60003f04070 */
[----:B------:R-:W-:Y:S02]  /*1640*/  IMAD.MOV R24, RZ, RZ, -R24 ;  /* 0x000000ffff187224 */ /* 0x000fe400078e0a18 */
[----:B------:R-:W-:Y:S02]  /*1650*/  @!P2 IMAD.IADD R41, R41, 0x1, -R6 ;  /* 0x000000012929a824 */ /* 0x000fe400078e0a06 */
[C---:B------:R-:W-:Y:S01]  /*1660*/  IMAD R33, R6.reuse, R24, R33 ;  /* 0x0000001806217224 */ /* 0x040fe200078e0221 */
[----:B------:R-:W-:Y:S01]  /*1670*/  LOP3.LUT R24, R7, 0x24, RZ, 0xfc, !PT ;  /* 0x0000002407187812 */ /* 0x000fe200078efcff */
[----:B------:R-:W-:Y:S01]  /*1680*/  IMAD.MOV R28, RZ, RZ, -R28 ;  /* 0x000000ffff1c7224 */ /* 0x000fe200078e0a1c */
[----:B------:R-:W-:Y:S01]  /*1690*/  ISETP.GT.U32.AND P2, PT, R6, R41, PT ;  /* 0x000000290600720c */ /* 0x000fe20003f44070 */
[----:B------:R-:W-:Y:S01]  /*16a0*/  @!P1 IMAD.IADD R53, R53, 0x1, -R6 ;  /* 0x0000000135359824 */ /* 0x000fe200078e0a06 */
[----:B------:R-:W-:Y:S01]  /*16b0*/  ISETP.GE.AND P1, PT, R26, RZ, PT ;  /* 0x000000ff1a00720c */ /* 0x000fe20003f26270 */
[----:B------:R-:W-:-:S04]  /*16c0*/  IMAD.HI.U32 R26, R4, R49, RZ ;  /* 0x00000031041a7227 */ /* 0x000fc800078e00ff */
[----:B------:R-:W-:Y:S01]  /*16d0*/  @!P0 IMAD.IADD R25, R25, 0x1, -R6 ;  /* 0x0000000119198824 */ /* 0x000fe200078e0a06 */
[----:B------:R-:W-:Y:S01]  /*16e0*/  ISETP.GE.AND P0, PT, R24, RZ, PT ;  /* 0x000000ff1800720c */ /* 0x000fe20003f06270 */
[----:B------:R-:W-:Y:S01]  /*16f0*/  IMAD.MOV R26, RZ, RZ, -R26 ;  /* 0x000000ffff1a7224 */ /* 0x000fe200078e0a1a */
[----:B------:R-:W-:Y:S01]  /*1700*/  IABS R24, R24 ;  /* 0x0000001800187213 */ /* 0x000fe20000000000 */
[----:B------:R-:W-:Y:S02]  /*1710*/  IMAD.MOV.U32 R57, RZ, RZ, R25 ;  /* 0x000000ffff397224 */ /* 0x000fe400078e0019 */
[----:B------:R-:W-:Y:S02]  /*1720*/  @!P2 IMAD.IADD R41, R41, 0x1, -R6 ;  /* 0x000000012929a824 */ /* 0x000fe400078e0a06 */
[C---:B------:R-:W-:Y:S01]  /*1730*/  IMAD R49, R6.reuse, R26, R49 ;  /* 0x0000001a06317224 */ /* 0x040fe200078e0231 */
[C---:B------:R-:W-:Y:S01]  /*1740*/  LOP3.LUT R26, R7.reuse, 0x20, RZ, 0xfc, !PT ;  /* 0x00000020071a7812 */ /* 0x040fe200078efcff */
[----:B------:R-:W-:Y:S01]  /*1750*/  @!P5 IMAD.MOV R57, RZ, RZ, -R57 ;  /* 0x000000ffff39d224 */ /* 0x000fe200078e0a39 */
[C---:B------:R-:W-:Y:S01]  /*1760*/  ISETP.GT.U32.AND P5, PT, R6.reuse, R33, PT ;  /* 0x000000210600720c */ /* 0x040fe20003fa4070 */
[C---:B------:R-:W-:Y:S01]  /*1770*/  IMAD R59, R6.reuse, R28, R59 ;  /* 0x0000001c063b7224 */ /* 0x040fe200078e023b */
[C---:B------:R-:W-:Y:S01]  /*1780*/  ISETP.GT.U32.AND P2, PT, R6.reuse, R49, PT ;  /* 0x000000310600720c */ /* 0x040fe20003f44070 */
[----:B------:R-:W-:Y:S01]  /*1790*/  IMAD.MOV.U32 R61, RZ, RZ, R41 ;  /* 0x000000ffff3d7224 */ /* 0x000fe200078e0029 */
[----:B------:R-:W-:Y:S01]  /*17a0*/  IABS R67, R26 ;  /* 0x0000001a00437213 */ /* 0x000fe20000000000 */
[----:B------:R-:W-:Y:S01]  /*17b0*/  IMAD.MOV.U32 R25, RZ, RZ, R24 ;  /* 0x000000ffff197224 */ /* 0x000fe200078e0018 */
[----:B------:R-:W-:Y:S01]  /*17c0*/  LOP3.LUT R28, R7, 0x18, RZ, 0xfc, !PT ;  /* 0x00000018071c7812 */ /* 0x000fe200078efcff */
[----:B------:R-:W-:Y:S01]  /*17d0*/  @!P6 IMAD.MOV R61, RZ, RZ, -R61 ;  /* 0x000000ffff3de224 */ /* 0x000fe200078e0a3d */
[----:B------:R-:W-:Y:S01]  /*17e0*/  ISETP.GT.U32.AND P6, PT, R6, R59, PT ;  /* 0x0000003b0600720c */ /* 0x000fe20003fc4070 */
[----:B------:R-:W-:Y:S01]  /*17f0*/  IMAD.HI.U32 R24, R4, R25, RZ ;  /* 0x0000001904187227 */ /* 0x000fe200078e00ff */
[----:B------:R-:W-:-:S03]  /*1800*/  IABS R75, R28 ;  /* 0x0000001c004b7213 */ /* 0x000fc60000000000 */
[----:B------:R-:W-:Y:S02]  /*1810*/  IMAD.MOV R24, RZ, RZ, -R24 ;  /* 0x000000ffff187224 */ /* 0x000fe400078e0a18 */
[----:B------:R-:W-:Y:S02]  /*1820*/  @!P5 IMAD.IADD R33, R33, 0x1, -R6 ;  /* 0x000000012121d824 */ /* 0x000fe400078e0a06 */
[----:B------:R-:W-:Y:S02]  /*1830*/  IMAD R41, R6, R24, R25 ;  /* 0x0000001806297224 */ /* 0x000fe400078e0219 */
[----:B------:R-:W-:Y:S01]  /*1840*/  IMAD.HI.U32 R24, R4, R67, RZ ;  /* 0x0000004304187227 */ /* 0x000fe200078e00ff */
[----:B------:R-:W-:-:S03]  /*1850*/  ISETP.GT.U32.AND P5, PT, R6, R33, PT ;  /* 0x000000210600720c */ /* 0x000fc60003fa4070 */
[----:B------:R-:W-:Y:S02]  /*1860*/  @!P2 IMAD.IADD R49, R49, 0x1, -R6 ;  /* 0x000000013131a824 */ /* 0x000fe400078e0a06 */
[----:B------:R-:W-:Y:S02]  /*1870*/  IMAD.MOV R24, RZ, RZ, -R24 ;  /* 0x000000ffff187224 */ /* 0x000fe400078e0a18 */
[----:B------:R-:W-:Y:S01]  /*1880*/  @!P6 IMAD.IADD R59, R59, 0x1, -R6 ;  /* 0x000000013b3be824 */ /* 0x000fe200078e0a06 */
[C---:B------:R-:W-:Y:S01]  /*1890*/  ISETP.GT.U32.AND P2, PT, R6.reuse, R49, PT ;  /* 0x000000310600720c */ /* 0x040fe20003f44070 */
[----:B------:R-:W-:Y:S02]  /*18a0*/  IMAD R67, R6, R24, R67 ;  /* 0x0000001806437224 */ /* 0x000fe400078e0243 */
[----:B------:R-:W-:Y:S01]  /*18b0*/  IMAD.HI.U32 R24, R4, R79, RZ ;  /* 0x0000004f04187227 */ /* 0x000fe200078e00ff */
[----:B------:R-:W-:-:S03]  /*18c0*/  ISETP.GT.U32.AND P6, PT, R6, R59, PT ;  /* 0x0000003b0600720c */ /* 0x000fc60003fc4070 */
[----:B------:R-:W-:-:S04]  /*18d0*/  IMAD.HI.U32 R25, R4, R75, RZ ;  /* 0x0000004b04197227 */ /* 0x000fc800078e00ff */
[----:B------:R-:W-:Y:S02]  /*18e0*/  IMAD.MOV R24, RZ, RZ, -R24 ;  /* 0x000000ffff187224 */ /* 0x000fe400078e0a18 */
[----:B------:R-:W-:Y:S01]  /*18f0*/  @!P3 IMAD.MOV R53, RZ, RZ, -R53 ;  /* 0x000000ffff35b224 */ /* 0x000fe200078e0a35 */
[----:B------:R-:W-:Y:S01]  /*1900*/  ISETP.GE.AND P3, PT, R30, RZ, PT ;  /* 0x000000ff1e00720c */ /* 0x000fe20003f66270 */
[----:B------:R-:W-:Y:S01]  /*1910*/  @!P5 IMAD.IADD R33, R33, 0x1, -R6 ;  /* 0x000000012121d824 */ /* 0x000fe200078e0a06 */
[----:B------:R-:W-:Y:S01]  /*1920*/  ISETP.GT.U32.AND P5, PT, R6, R41, PT ;  /* 0x000000290600720c */ /* 0x000fe20003fa4070 */
[----:B------:R-:W-:Y:S01]  /*1930*/  IMAD.MOV R25, RZ, RZ, -R25 ;  /* 0x000000ffff197224 */ /* 0x000fe200078e0a19 */
[----:B------:R-:W-:Y:S01]  /*1940*/  LEA.HI R30, R0, R3, RZ, 0x1a ;  /* 0x00000003001e7211 */ /* 0x000fe200078fd0ff */
[----:B------:R-:W-:Y:S02]  /*1950*/  IMAD R79, R6, R24, R79 ;  /* 0x00000018064f7224 */ /* 0x000fe400078e024f */
[----:B------:R-:W-:-:S04]  /*1960*/  IMAD.HI.U32 R24, R4, R81, RZ ;  /* 0x0000005104187227 */ /* 0x000fc800078e00ff */
[--C-:B------:R-:W-:Y:S01]  /*1970*/  @!P2 IMAD.IADD R49, R49, 0x1, -R6.reuse ;  /* 0x000000013131a824 */ /* 0x100fe200078e0a06 */
[C---:B------:R-:W-:Y:S01]  /*1980*/  ISETP.GT.U32.AND P2, PT, R6.reuse, R67, PT ;  /* 0x000000430600720c */ /* 0x040fe20003f44070 */
[C---:B------:R-:W-:Y:S02]  /*1990*/  IMAD R75, R6.reuse, R25, R75 ;  /* 0x00000019064b7224 */ /* 0x040fe400078e024b */
[----:B------:R-:W-:Y:S02]  /*19a0*/  @!P6 IMAD.IADD R59, R59, 0x1, -R6 ;  /* 0x000000013b3be824 */ /* 0x000fe400078e0a06 */
[----:B------:R-:W-:Y:S01]  /*19b0*/  IMAD.MOV R25, RZ, RZ, -R24 ;  /* 0x000000ffff197224 */ /* 0x000fe200078e0a18 */
[----:B------:R-:W-:Y:S01]  /*19c0*/  ISETP.GT.U32.AND P6, PT, R6, R75, PT ;  /* 0x0000004b0600720c */ /* 0x000fe20003fc4070 */
[----:B------:R-:W-:-:S04]  /*19d0*/  IMAD.HI.U32 R24, R4, R83, RZ ;  /* 0x0000005304187227 */ /* 0x000fc800078e00ff */
[C---:B------:R-:W-:Y:S02]  /*19e0*/  IMAD R81, R6.reuse, R25, R81 ;  /* 0x0000001906517224 */ /* 0x040fe400078e0251 */
[----:B------:R-:W-:Y:S02]  /*19f0*/  IMAD.MOV.U32 R69, RZ, RZ, R59 ;  /* 0x000000ffff457224 */ /* 0x000fe400078e003b */
[----:B------:R-:W-:Y:S02]  /*1a00*/  IMAD.MOV R24, RZ, RZ, -R24 ;  /* 0x000000ffff187224 */ /* 0x000fe400078e0a18 */
[----:B------:R-:W-:Y:S01]  /*1a10*/  @!P5 IMAD.IADD R41, R41, 0x1, -R6 ;  /* 0x000000012929d824 */ /* 0x000fe200078e0a06 */
[C---:B------:R-:W-:Y:S01]  /*1a20*/  ISETP.GT.U32.AND P5, PT, R6.reuse, R79, PT ;  /* 0x0000004f0600720c */ /* 0x040fe20003fa4070 */
[----:B------:R-:W-:Y:S01]  /*1a30*/  @!P3 IMAD.MOV R69, RZ, RZ, -R69 ;  /* 0x000000ffff45b224 */ /* 0x000fe200078e0a45 */
[C---:B------:R-:W-:Y:S01]  /*1a40*/  ISETP.GT.U32.AND P3, PT, R6.reuse, R81, PT ;  /* 0x000000510600720c */ /* 0x040fe20003f64070 */
[----:B------:R-:W-:-:S02]  /*1a50*/  IMAD R83, R6, R24, R83 ;  /* 0x0000001806537224 */ /* 0x000fc400078e0253 */
[----:B------:R-:W-:-:S04]  /*1a60*/  IMAD.HI.U32 R24, R4, R87, RZ ;  /* 0x0000005704187227 */ /* 0x000fc800078e00ff */
[----:B------:R-:W-:Y:S01]  /*1a70*/  @!P2 IMAD.IADD R67, R67, 0x1, -R6 ;  /* 0x000000014343a824 */ /* 0x000fe200078e0a06 */
[----:B------:R-:W-:Y:S01]  /*1a80*/  ISETP.GE.AND P2, PT, R26, RZ, PT ;  /* 0x000000ff1a00720c */ /* 0x000fe20003f46270 */
[----:B------:R-:W-:Y:S02]  /*1a90*/  IMAD.MOV.U32 R63, RZ, RZ, R33 ;  /* 0x000000ffff3f7224 */ /* 0x000fe400078e0021 */
[----:B------:R-:W-:Y:S02]  /*1aa0*/  IMAD.MOV R25, RZ, RZ, -R24 ;  /* 0x000000ffff197224 */ /* 0x000fe400078e0a18 */
[----:B------:R-:W-:Y:S01]  /*1ab0*/  @!P4 IMAD.MOV R63, RZ, RZ, -R63 ;  /* 0x000000ffff3fc224 */ /* 0x000fe200078e0a3f */
[C---:B------:R-:W-:Y:S01]  /*1ac0*/  ISETP.GT.U32.AND P4, PT, R6.reuse, R67, PT ;  /* 0x000000430600720c */ /* 0x040fe20003f84070 */
[----:B------:R-:W-:Y:S02]  /*1ad0*/  IMAD R87, R6, R25, R87 ;  /* 0x0000001906577224 */ /* 0x000fe400078e0257 */
[----:B------:R-:W-:-:S02]  /*1ae0*/  @!P5 IMAD.IADD R79, R79, 0x1, -R6 ;  /* 0x000000014f4fd824 */ /* 0x000fc400078e0a06 */
[--C-:B------:R-:W-:Y:S01]  /*1af0*/  @!P3 IMAD.IADD R81, R81, 0x1, -R6.reuse ;  /* 0x000000015151b824 */ /* 0x100fe200078e0a06 */
[C---:B------:R-:W-:Y:S01]  /*1b00*/  ISETP.GT.U32.AND P3, PT, R6.reuse, R87, PT ;  /* 0x000000570600720c */ /* 0x040fe20003f64070 */
[--C-:B------:R-:W-:Y:S01]  /*1b10*/  @!P6 IMAD.IADD R75, R75, 0x1, -R6.reuse ;  /* 0x000000014b4be824 */ /* 0x100fe200078e0a06 */
[----:B------:R-:W-:Y:S01]  /*1b20*/  ISETP.GT.U32.AND P6, PT, R6, R41, PT ;  /* 0x000000290600720c */ /* 0x000fe20003fc4070 */
[----:B------:R-:W-:Y:S01]  /*1b30*/  VIADD R24, R30, 0x7c ;  /* 0x0000007c1e187836 */ /* 0x000fe20000000000 */
[C---:B------:R-:W-:Y:S01]  /*1b40*/  ISETP.GT.U32.AND P5, PT, R6.reuse, R79, PT ;  /* 0x0000004f0600720c */ /* 0x040fe20003fa4070 */
[----:B------:R-:W-:Y:S02]  /*1b50*/  IMAD.MOV.U32 R65, RZ, RZ, R49 ;  /* 0x000000ffff417224 */ /* 0x000fe400078e0031 */
[--C-:B------:R-:W-:Y:S01]  /*1b60*/  @!P4 IMAD.IADD R67, R67, 0x1, -R6.reuse ;  /* 0x000000014343c824 */ /* 0x100fe200078e0a06 */
[----:B------:R-:W-:Y:S01]  /*1b70*/  ISETP.GT.U32.AND P4, PT, R6, R83, PT ;  /* 0x000000530600720c */ /* 0x000fe20003f84070 */
[----:B------:R-:W-:Y:S01]  /*1b80*/  VIADD R25, R30, 0x6c ;  /* 0x0000006c1e197836 */ /* 0x000fe20000000000 */
[----:B------:R-:W-:Y:S01]  /*1b90*/  IABS R33, R24 ;  /* 0x0000001800217213 */ /* 0x000fe20000000000 */
[----:B------:R-:W-:Y:S01]  /*1ba0*/  @!P1 IMAD.MOV R65, RZ, RZ, -R65 ;  /* 0x000000ffff419224 */ /* 0x000fe200078e0a41 */
[----:B------:R-:W-:Y:S01]  /*1bb0*/  ISETP.GT.U32.AND P1, PT, R6, R75, PT ;  /* 0x0000004b0600720c */ /* 0x000fe20003f24070 */
[----:B------:R-:W-:-:S02]  /*1bc0*/  @!P3 IMAD.IADD R87, R87, 0x1, -R6 ;  /* 0x000000015757b824 */ /* 0x000fc400078e0a06 */
[--C-:B------:R-:W-:Y:S01]  /*1bd0*/  @!P6 IMAD.IADD R41, R41, 0x1, -R6.reuse ;  /* 0x000000012929e824 */ /* 0x100fe200078e0a06 */
[----:B------:R-:W-:Y:S01]  /*1be0*/  ISETP.GE.AND P6, PT, R28, RZ, PT ;  /* 0x000000ff1c00720c */ /* 0x000fe20003fc6270 */
[----:B------:R-:W-:Y:S01]  /*1bf0*/  @!P5 IMAD.IADD R79, R79, 0x1, -R6 ;  /* 0x000000014f4fd824 */ /* 0x000fe200078e0a06 */
[----:B------:R-:W-:Y:S01]  /*1c00*/  ISETP.GE.AND P5, PT, R24, RZ, PT ;  /* 0x000000ff1800720c */ /* 0x000fe20003fa6270 */
[----:B------:R-:W-:Y:S01]  /*1c10*/  IMAD.HI.U32 R24, R4, R33, RZ ;  /* 0x0000002104187227 */ /* 0x000fe200078e00ff */
[----:B------:R-:W-:-:S03]  /*1c20*/  ISETP.GT.U32.AND P3, PT, R6, R87, PT ;  /* 0x000000570600720c */ /* 0x000fc60003f64070 */
[----:B------:R-:W-:Y:S01]  /*1c30*/  IMAD.MOV.U32 R71, RZ, RZ, R41 ;  /* 0x000000ffff477224 */ /* 0x000fe200078e0029 */
[----:B------:R-:W-:Y:S01]  /*1c40*/  IABS R41, R25 ;  /* 0x0000001900297213 */ /* 0x000fe20000000000 */
[----:B------:R-:W-:Y:S01]  /*1c50*/  @!P4 IMAD.IADD R83, R83, 0x1, -R6 ;  /* 0x000000015353c824 */ /* 0x000fe200078e0a06 */
[----:B------:R-:W-:Y:S01]  /*1c60*/  ISETP.GE.AND P4, PT, R25, RZ, PT ;  /* 0x000000ff1900720c */ /* 0x000fe20003f86270 */
[----:B------:R-:W-:Y:S02]  /*1c70*/  IMAD.MOV R25, RZ, RZ, -R24 ;  /* 0x000000ffff197224 */ /* 0x000fe400078e0a18 */
[----:B------:R-:W-:-:S04]  /*1c80*/  IMAD.HI.U32 R24, R4, R41, RZ ;  /* 0x0000002904187227 */ /* 0x000fc800078e00ff */
[C---:B------:R-:W-:Y:S02]  /*1c90*/  IMAD R25, R6.reuse, R25, R33 ;  /* 0x0000001906197224 */ /* 0x040fe400078e0221 */
[--C-:B------:R-:W-:Y:S02]  /*1ca0*/  @!P3 IMAD.IADD R87, R87, 0x1, -R6.reuse ;  /* 0x000000015757b824 */ /* 0x100fe400078e0a06 */
[----:B------:R-:W-:Y:S01]  /*1cb0*/  IMAD.MOV.U32 R73, RZ, RZ, R67 ;  /* 0x000000ffff497224 */ /* 0x000fe200078e0043 */
[----:B------:R-:W-:Y:S01]  /*1cc0*/  ISETP.GT.U32.AND P3, PT, R6, R25, PT ;  /* 0x000000190600720c */ /* 0x000fe20003f64070 */
[----:B------:R-:W-:Y:S01]  /*1cd0*/  @!P1 IMAD.IADD R75, R75, 0x1, -R6 ;  /* 0x000000014b4b9824 */ /* 0x000fe200078e0a06 */
[----:B------:R-:W-:Y:S01]  /*1ce0*/  ISETP.GE.AND P1, PT, R32, RZ, PT ;  /* 0x000000ff2000720c */ /* 0x000fe20003f26270 */
[----:B------:R-:W-:Y:S01]  /*1cf0*/  @!P0 IMAD.MOV R71, RZ, RZ, -R71 ;  /* 0x000000ffff478224 */ /* 0x000fe200078e0a47 */
[----:B------:R-:W-:Y:S01]  /*1d00*/  ISETP.GT.U32.AND P0, PT, R6, R81, PT ;  /* 0x000000510600720c */ /* 0x000fe20003f04070 */
[----:B------:R-:W-:-:S02]  /*1d10*/  VIADD R32, R30, 0x5c ;  /* 0x0000005c1e207836 */ /* 0x000fc40000000000 */
[----:B------:R-:W-:Y:S02]  /*1d20*/  IMAD.MOV R24, RZ, RZ, -R24 ;  /* 0x000000ffff187224 */ /* 0x000fe400078e0a18 */
[----:B------:R-:W-:Y:S01]  /*1d30*/  @!P2 IMAD.MOV R73, RZ, RZ, -R73 ;  /* 0x000000ffff49a224 */ /* 0x000fe200078e0a49 */
[C---:B------:R-:W-:Y:S01]  /*1d40*/  ISETP.GT.U32.AND P2, PT, R6.reuse, R83, PT ;  /* 0x000000530600720c */ /* 0x040fe20003f44070 */
[----:B------:R-:W-:Y:S01]  /*1d50*/  IMAD.MOV.U32 R77, RZ, RZ, R75 ;  /* 0x000000ffff4d7224 */ /* 0x000fe200078e004b */
[----:B------:R-:W-:Y:S01]  /*1d60*/  IABS R49, R32 ;  /* 0x0000002000317213 */ /* 0x000fe20000000000 */
[----:B------:R-:W-:Y:S02]  /*1d70*/  IMAD R33, R6, R24, R41 ;  /* 0x0000001806217224 */ /* 0x000fe400078e0229 */
[----:B------:R-:W-:Y:S01]  /*1d80*/  @!P6 IMAD.MOV R77, RZ, RZ, -R77 ;  /* 0x000000ffff4de224 */ /* 0x000fe200078e0a4d */
[----:B------:R-:W-:Y:S01]  /*1d90*/  ISETP.GE.AND P6, PT, R34, RZ, PT ;  /* 0x000000ff2200720c */ /* 0x000fe20003fc6270 */
[----:B------:R-:W-:-:S02]  /*1da0*/  VIADD R34, R30, 0x4c ;  /* 0x0000004c1e227836 */ /* 0x000fc40000000000 */
[----:B------:R-:W-:Y:S01]  /*1db0*/  @!P3 IMAD.IADD R25, R25, 0x1, -R6 ;  /* 0x000000011919b824 */ /* 0x000fe200078e0a06 */
[----:B------:R-:W-:Y:S01]  /*1dc0*/  ISETP.GT.U32.AND P3, PT, R6, R33, PT ;  /* 0x000000210600720c */ /* 0x000fe20003f64070 */
[----:B------:R-:W-:Y:S01]  /*1dd0*/  IMAD.HI.U32 R24, R4, R49, RZ ;  /* 0x0000003104187227 */ /* 0x000fe200078e00ff */
[----:B------:R-:W-:-:S03]  /*1de0*/  IABS R59, R34 ;  /* 0x00000022003b7213 */ /* 0x000fc60000000000 */
[----:B------:R-:W-:Y:S01]  /*1df0*/  @!P0 IMAD.IADD R81, R81, 0x1, -R6 ;  /* 0x0000000151518824 */ /* 0x000fe200078e0a06 */
[----:B------:R-:W-:Y:S01]  /*1e00*/  ISETP.GE.AND P0, PT, R36, RZ, PT ;  /* 0x000000ff2400720c */ /* 0x000fe20003f06270 */
[----:B------:R-:W-:Y:S02]  /*1e10*/  IMAD.MOV R24, RZ, RZ, -R24 ;  /* 0x000000ffff187224 */ /* 0x000fe400078e0a18 */
[----:B------:R-:W-:Y:S01]  /*1e20*/  @!P2 IMAD.IADD R83, R83, 0x1, -R6 ;  /* 0x000000015353a824 */ /* 0x000fe200078e0a06 */
[----:B------:R-:W-:Y:S01]  /*1e30*/  ISETP.GE.AND P2, PT, R38, RZ, PT ;  /* 0x000000ff2600720c */ /* 0x000fe20003f46270 */
[C---:B------:R-:W-:Y:S02]  /*1e40*/  VIADD R36, R30.reuse, 0x3c ;  /* 0x0000003c1e247836 */ /* 0x040fe40000000000 */
[C---:B------:R-:W-:Y:S02]  /*1e50*/  VIADD R38, R30.reuse, 0x2c ;  /* 0x0000002c1e267836 */ /* 0x040fe40000000000 */
[----:B------:R-:W-:Y:S01]  /*1e60*/  VIADD R40, R30, 0x1c ;  /* 0x0000001c1e287836 */ /* 0x000fe20000000000 */
[----:B------:R-:W-:Y:S01]  /*1e70*/  IABS R67, R36 ;  /* 0x0000002400437213 */ /* 0x000fe20000000000 */
[----:B------:R-:W-:Y:S01]  /*1e80*/  IMAD.HI.U32 R26, R4, R59, RZ ;  /* 0x0000003b041a7227 */ /* 0x000fe200078e00ff */
[----:B------:R-:W-:-:S02]  /*1e90*/  IABS R75, R38 ;  /* 0x00000026004b7213 */ /* 0x000fc40000000000 */
[----:B------:R-:W-:Y:S01]  /*1ea0*/  IABS R85, R40 ;  /* 0x0000002800557213 */ /* 0x000fe20000000000 */
[C---:B------:R-:W-:Y:S02]  /*1eb0*/  IMAD R41, R6.reuse, R24, R49 ;  /* 0x0000001806297224 */ /* 0x040fe400078e0231 */
[----:B------:R-:W-:Y:S02]  /*1ec0*/  IMAD.MOV R26, RZ, RZ, -R26 ;  /* 0x000000ffff1a7224 */ /* 0x000fe400078e0a1a */
[----:B------:R-:W-:Y:S01]  /*1ed0*/  @!P3 IMAD.IADD R33, R33, 0x1, -R6 ;  /* 0x000000012121b824 */ /* 0x000fe200078e0a06 */
[----:B------:R-:W-:Y:S01]  /*1ee0*/  ISETP.GT.U32.AND P3, PT, R6, R41, PT ;  /* 0x000000290600720c */ /* 0x000fe20003f64070 */
[----:B------:R-:W-:-:S04]  /*1ef0*/  IMAD.HI.U32 R24, R4, R67, RZ ;  /* 0x0000004304187227 */ /* 0x000fc800078e00ff */
[----:B------:R-:W-:Y:S02]  /*1f00*/  IMAD R49, R6, R26, R59 ;  /* 0x0000001a06317224 */ /* 0x000fe400078e023b */
[----:B------:R-:W-:-:S04]  /*1f10*/  IMAD.HI.U32 R26, R4, R75, RZ ;  /* 0x0000004b041a7227 */ /* 0x000fc800078e00ff */
[----:B------:R-:W-:-:S04]  /*1f20*/  IMAD.HI.U32 R28, R4, R85, RZ ;  /* 0x00000055041c7227 */ /* 0x000fc800078e00ff */
[----:B------:R-:W-:Y:S02]  /*1f30*/  IMAD.MOV R24, RZ, RZ, -R24 ;  /* 0x000000ffff187224 */ /* 0x000fe400078e0a18 */
[----:B------:R-:W-:Y:S02]  /*1f40*/  IMAD.MOV R26, RZ, RZ, -R26 ;  /* 0x000000ffff1a7224 */ /* 0x000fe400078e0a1a */
[----:B------:R-:W-:Y:S02]  /*1f50*/  IMAD.MOV R28, RZ, RZ, -R28 ;  /* 0x000000ffff1c7224 */ /* 0x000fe400078e0a1c */
[----:B------:R-:W-:Y:S02]  /*1f60*/  VIADD R30, R30, 0xc ;  /* 0x0000000c1e1e7836 */ /* 0x000fe40000000000 */
[C---:B------:R-:W-:Y:S02]  /*1f70*/  IMAD R59, R6.reuse, R24, R67 ;  /* 0x00000018063b7224 */ /* 0x040fe400078e0243 */
[C---:B------:R-:W-:Y:S01]  /*1f80*/  IMAD R67, R6.reuse, R26, R75 ;  /* 0x0000001a06437224 */ /* 0x040fe200078e024b */
[----:B------:R-:W-:Y:S01]  /*1f90*/  IABS R105, R30 ;  /* 0x0000001e00697213 */ /* 0x000fe20000000000 */
[----:B------:R-:W-:-:S02]  /*1fa0*/  IMAD R75, R6, R28, R85 ;  /* 0x0000001c064b7224 */ /* 0x000fc400078e0255 */
[----:B------:R-:W-:Y:S02]  /*1fb0*/  @!P3 IMAD.IADD R41, R41, 0x1, -R6 ;  /* 0x000000012929b824 */ /* 0x000fe400078e0a06 */
[----:B------:R-:W-:Y:S02]  /*1fc0*/  IMAD.MOV.U32 R85, RZ, RZ, R83 ;  /* 0x000000ffff557224 */ /* 0x000fe400078e0053 */
[----:B------:R-:W-:Y:S01]  /*1fd0*/  @!P1 IMAD.MOV R79, RZ, RZ, -R79 ;  /* 0x000000ffff4f9224 */ /* 0x000fe200078e0a4f */
[C---:B------:R-:W-:Y:S01]  /*1fe0*/  ISETP.GT.U32.AND P1, PT, R6.reuse, R25, PT ;  /* 0x000000190600720c */ /* 0x040fe20003f24070 */
[----:B------:R-:W-:Y:S01]  /*1ff0*/  @!P0 IMAD.MOV R85, RZ, RZ, -R85 ;  /* 0x000000ffff558224 */ /* 0x000fe200078e0a55 */
[----:B------:R-:W-:Y:S01]  /*2000*/  ISETP.GT.U32.AND P3, PT, R6, R41, PT ;  /* 0x000000290600720c */ /* 0x000fe20003f64070 */
[----:B------:R-:W-:Y:S01]  /*2010*/  IMAD.HI.U32 R24, R4, R105, RZ ;  /* 0x0000006904187227 */ /* 0x000fe200078e00ff */
[----:B------:R-:W-:-:S03]  /*2020*/  ISETP.GT.U32.AND P0, PT, R6, R49, PT ;  /* 0x000000310600720c */ /* 0x000fc60003f04070 */
[----:B------:R-:W-:Y:S01]  /*2030*/  @!P6 IMAD.MOV R81, RZ, RZ, -R81 ;  /* 0x000000ffff51e224 */ /* 0x000fe200078e0a51 */
[C---:B------:R-:W-:Y:S01]  /*2040*/  ISETP.GT.U32.AND P6, PT, R6.reuse, R33, PT ;  /* 0x000000210600720c */ /* 0x040fe20003fc4070 */
[----:B------:R-:W-:Y:S01]  /*2050*/  @!P2 IMAD.MOV R87, RZ, RZ, -R87 ;  /* 0x000000ffff57a224 */ /* 0x000fe200078e0a57 */
[----:B------:R-:W-:Y:S01]  /*2060*/  ISETP.GT.U32.AND P2, PT, R6, R59, PT ;  /* 0x0000003b0600720c */ /* 0x000fe20003f44070 */
[----:B------:R-:W-:Y:S02]  /*2070*/  IMAD.MOV R24, RZ, RZ, -R24 ;  /* 0x000000ffff187224 */ /* 0x000fe400078e0a18 */
[----:B------:R-:W-:-:S04]  /*2080*/  IMAD.HI.U32 R4, R4, R107, RZ ;  /* 0x0000006b04047227 */ /* 0x000fc800078e00ff */
[C---:B------:R-:W-:Y:S02]  /*2090*/  IMAD R83, R6.reuse, R24, R105 ;  /* 0x0000001806537224 */ /* 0x040fe400078e0269 */
[----:B------:R-:W-:Y:S02]  /*20a0*/  IMAD.MOV R4, RZ, RZ, -R4 ;  /* 0x000000ffff047224 */ /* 0x000fe400078e0a04 */
[--C-:B------:R-:W-:Y:S01]  /*20b0*/  @!P1 IMAD.IADD R25, R25, 0x1, -R6.reuse ;  /* 0x0000000119199824 */ /* 0x100fe200078e0a06 */
[C---:B------:R-:W-:Y:S01]  /*20c0*/  ISETP.GT.U32.AND P1, PT, R6.reuse, R67, PT ;  /* 0x000000430600720c */ /* 0x040fe20003f24070 */
[--C-:B------:R-:W-:Y:S01]  /*20d0*/  @!P3 IMAD.IADD R41, R41, 0x1, -R6.reuse ;  /* 0x000000012929b824 */ /* 0x100fe200078e0a06 */
[C---:B------:R-:W-:Y:S01]  /*20e0*/  ISETP.GT.U32.AND P3, PT, R6.reuse, R75, PT ;  /* 0x0000004b0600720c */ /* 0x040fe20003f64070 */
[----:B------:R-:W-:Y:S01]  /*20f0*/  @!P0 IMAD.IADD R49, R49, 0x1, -R6 ;  /* 0x0000000131318824 */ /* 0x000fe200078e0a06 */
[C---:B------:R-:W-:Y:S01]  /*2100*/  ISETP.GT.U32.AND P0, PT, R6.reuse, R83, PT ;  /* 0x000000530600720c */ /* 0x040fe20003f04070 */
[----:B------:R-:W-:-:S02]  /*2110*/  IMAD R105, R6, R4, R107 ;  /* 0x0000000406697224 */ /* 0x000fc400078e026b */
[--C-:B------:R-:W-:Y:S01]  /*2120*/  @!P6 IMAD.IADD R33, R33, 0x1, -R6.reuse ;  /* 0x000000012121e824 */ /* 0x100fe200078e0a06 */
[----:B------:R-:W-:Y:S01]  /*2130*/  ISETP.GE.AND P6, PT, R32, RZ, PT ;  /* 0x000000ff2000720c */ /* 0x000fe20003fc6270 */
[--C-:B------:R-:W-:Y:S01]  /*2140*/  @!P2 IMAD.IADD R59, R59, 0x1, -R6.reuse ;  /* 0x000000013b3ba824 */ /* 0x100fe200078e0a06 */
[C---:B------:R-:W-:Y:S01]  /*2150*/  ISETP.GT.U32.AND P2, PT, R6.reuse, R105, PT ;  /* 0x000000690600720c */ /* 0x040fe20003f44070 */
[----:B------:R-:W-:Y:S02]  /*2160*/  @!P5 IMAD.MOV R25, RZ, RZ, -R25 ;  /* 0x000000ffff19d224 */ /* 0x000fe400078e0a19 */
[--C-:B------:R-:W-:Y:S01]  /*2170*/  @!P1 IMAD.IADD R67, R67, 0x1, -R6.reuse ;  /* 0x0000000143439824 */ /* 0x100fe200078e0a06 */
[C---:B------:R-:W-:Y:S01]  /*2180*/  ISETP.GT.U32.AND P1, PT, R6.reuse, R49, PT ;  /* 0x000000310600720c */ /* 0x040fe20003f24070 */
[--C-:B------:R-:W-:Y:S01]  /*2190*/  @!P3 IMAD.IADD R75, R75, 0x1, -R6.reuse ;  /* 0x000000014b4bb824 */ /* 0x100fe200078e0a06 */
[C---:B------:R-:W-:Y:S01]  /*21a0*/  ISETP.GT.U32.AND P5, PT, R6.reuse, R59, PT ;  /* 0x0000003b0600720c */ /* 0x040fe20003fa4070 */
[--C-:B------:R-:W-:Y:S01]  /*21b0*/  @!P0 IMAD.IADD R83, R83, 0x1, -R6.reuse ;  /* 0x0000000153538824 */ /* 0x100fe200078e0a06 */
[C---:B------:R-:W-:Y:S01]  /*21c0*/  ISETP.GT.U32.AND P3, PT, R6.reuse, R67, PT ;  /* 0x000000430600720c */ /* 0x040fe20003f64070 */
[----:B------:R-:W-:Y:S01]  /*21d0*/  @!P4 IMAD.MOV R33, RZ, RZ, -R33 ;  /* 0x000000ffff21c224 */ /* 0x000fe200078e0a21 */
[C---:B------:R-:W-:Y:S01]  /*21e0*/  ISETP.GT.U32.AND P0, PT, R6.reuse, R75, PT ;  /* 0x0000004b0600720c */ /* 0x040fe20003f04070 */
[----:B------:R-:W-:Y:S01]  /*21f0*/  @!P6 IMAD.MOV R41, RZ, RZ, -R41 ;  /* 0x000000ffff29e224 */ /* 0x000fe200078e0a29 */
[----:B------:R-:W-:Y:S01]  /*2200*/  ISETP.GT.U32.AND P6, PT, R6, R83, PT ;  /* 0x000000530600720c */ /* 0x000fe20003fc4070 */
[----:B------:R-:W-:Y:S01]  /*2210*/  @!P2 IMAD.IADD R105, R105, 0x1, -R6 ;  /* 0x000000016969a824 */ /* 0x000fe200078e0a06 */
[----:B------:R-:W-:Y:S01]  /*2220*/  ISETP.GE.AND P4, PT, R34, RZ, PT ;  /* 0x000000ff2200720c */ /* 0x000fe20003f86270 */
[----:B------:R-:W-:-:S02]  /*2230*/  IMAD.SHL.U32 R4, R0, 0x8, RZ ;  /* 0x0000000800047824 */ /* 0x000fc400078e00ff */
[--C-:B------:R-:W-:Y:S01]  /*2240*/  @!P1 IMAD.IADD R49, R49, 0x1, -R6.reuse ;  /* 0x0000000131319824 */ /* 0x100fe200078e0a06 */
[----:B------:R-:W-:Y:S01]  /*2250*/  ISETP.GT.U32.AND P2, PT, R6, R105, PT ;  /* 0x000000690600720c */ /* 0x000fe20003f44070 */
[--C-:B------:R-:W-:Y:S01]  /*2260*/  @!P5 IMAD.IADD R59, R59, 0x1, -R6.reuse ;  /* 0x000000013b3bd824 */ /* 0x100fe200078e0a06 */
[----:B------:R-:W-:Y:S01]  /*2270*/  ISETP.GE.AND P1, PT, R36, RZ, PT ;  /* 0x000000ff2400720c */ /* 0x000fe20003f26270 */
[--C-:B------:R-:W-:Y:S01]  /*2280*/  @!P3 IMAD.IADD R67, R67, 0x1, -R6.reuse ;  /* 0x000000014343b824 */ /* 0x100fe200078e0a06 */
[----:B------:R-:W-:Y:S01]  /*2290*/  ISETP.GE.AND P5, PT, R38, RZ, PT ;  /* 0x000000ff2600720c */ /* 0x000fe20003fa6270 */
[--C-:B------:R-:W-:Y:S01]  /*22a0*/  @!P0 IMAD.IADD R75, R75, 0x1, -R6.reuse ;  /* 0x000000014b4b8824 */ /* 0x100fe200078e0a06 */
[----:B------:R-:W-:Y:S01]  /*22b0*/  ISETP.GE.AND P3, PT, R40, RZ, PT ;  /* 0x000000ff2800720c */ /* 0x000fe20003f66270 */
[--C-:B------:R-:W-:Y:S01]  /*22c0*/  @!P6 IMAD.IADD R83, R83, 0x1, -R6.reuse ;  /* 0x000000015353e824 */ /* 0x100fe200078e0a06 */
[----:B------:R-:W-:Y:S01]  /*22d0*/  ISETP.GE.AND P0, PT, R30, RZ, PT ;  /* 0x000000ff1e00720c */ /* 0x000fe20003f06270 */
[----:B------:R-:W-:Y:S01]  /*22e0*/  @!P4 IMAD.MOV R49, RZ, RZ, -R49 ;  /* 0x000000ffff31c224 */ /* 0x000fe200078e0a31 */
[----:B------:R-:W-:Y:S01]  /*22f0*/  ISETP.GE.AND P6, PT, R7, RZ, PT ;  /* 0x000000ff0700720c */ /* 0x000fe20003fc6270 */
[----:B------:R-:W-:Y:S01]  /*2300*/  IMAD R5, R5, UR5, RZ ;  /* 0x0000000505057c24 */ /* 0x000fe2000f8e02ff */
[----:B------:R-:W0:Y:S01]  /*2310*/  LDC R7, c[0x0][0x238] ;  /* 0x00008e00ff077b82 */ /* 0x000e220000000800 */
[----:B------:R-:W-:Y:S01]  /*2320*/  @!P2 IMAD.IADD R105, R105, 0x1, -R6 ;  /* 0x000000016969a824 */ /* 0x000fe200078e0a06 */
[----:B------:R-:W-:Y:S01]  /*2330*/  ISETP.NE.AND P2, PT, R55, RZ, PT ;  /* 0x000000ff3700720c */ /* 0x000fe20003f45270 */
[----:B------:R-:W-:Y:S01]  /*2340*/  @!P1 IMAD.MOV R59, RZ, RZ, -R59 ;  /* 0x000000ffff3b9224 */ /* 0x000fe200078e0a3b */
[----:B------:R-:W-:Y:S01]  /*2350*/  LOP3.LUT R6, RZ, R55, RZ, 0x33, !PT ;  /* 0x00000037ff067212 */ /* 0x000fe200078e33ff */
[----:B------:R-:W-:Y:S01]  /*2360*/  @!P5 IMAD.MOV R67, RZ, RZ, -R67 ;  /* 0x000000ffff43d224 */ /* 0x000fe200078e0a43 */
[----:B------:R-:W-:Y:S01]  /*2370*/  LOP3.LUT R107, R4, 0x30, RZ, 0xc0, !PT ;  /* 0x00000030046b7812 */ /* 0x000fe200078ec0ff */
[----:B------:R-:W-:Y:S01]  /*2380*/  @!P3 IMAD.MOV R75, RZ, RZ, -R75 ;  /* 0x000000ffff4bb224 */ /* 0x000fe200078e0a4b */
[C---:B------:R-:W-:Y:S01]  /*2390*/  SEL R33, R6.reuse, R33, !P2 ;  /* 0x0000002106217207 */ /* 0x040fe20005000000 */
[----:B------:R-:W-:Y:S01]  /*23a0*/  @!P0 IMAD.MOV R83, RZ, RZ, -R83 ;  /* 0x000000ffff538224 */ /* 0x000fe200078e0a53 */
[C---:B------:R-:W-:Y:S01]  /*23b0*/  SEL R27, R6.reuse, R27, !P2 ;  /* 0x0000001b061b7207 */ /* 0x040fe20005000000 */
[----:B------:R-:W-:Y:S01]  /*23c0*/  @!P6 IMAD.MOV R105, RZ, RZ, -R105 ;  /* 0x000000ffff69e224 */ /* 0x000fe200078e0a69 */
[C---:B------:R-:W-:Y:S01]  /*23d0*/  SEL R29, R6.reuse, R29, !P2 ;  /* 0x0000001d061d7207 */ /* 0x040fe20005000000 */
[----:B------:R-:W-:Y:S01]  /*23e0*/  IMAD R33, R33, UR4, RZ ;  /* 0x0000000421217c24 */ /* 0x000fe2000f8e02ff */
        /* <DEDUP_REMOVED lines=56> */
[----:B------:R-:W-:Y:S01]  /*2770*/  SEL R6, R6, R105, !P2 ;  /* 0x0000006906067207 */ /* 0x000fe20005000000 */
[----:B------:R-:W-:Y:S01]  /*2780*/  IMAD R75, R75, UR4, RZ ;  /* 0x000000044b4b7c24 */ /* 0x000fe2000f8e02ff */
[----:B------:R-:W-:Y:S01]  /*2790*/  SHF.R.S32.HI R141, RZ, 0x1f, R33 ;  /* 0x0000001fff8d7819 */ /* 0x000fe20000011421 */
[----:B------:R-:W-:Y:S01]  /*27a0*/  IMAD R83, R83, UR4, RZ ;  /* 0x0000000453537c24 */ /* 0x000fe2000f8e02ff */
[----:B------:R-:W-:Y:S01]  /*27b0*/  IADD3 R140, P1, R33, UR12, RZ ;  /* 0x0000000c218c7c10 */ /* 0x000fe2000ff3e0ff */
[----:B------:R-:W-:Y:S01]  /*27c0*/  IMAD R116, R6, UR4, RZ ;  /* 0x0000000406747c24 */ /* 0x000fe2000f8e02ff */
[----:B------:R-:W-:Y:S01]  /*27d0*/  SHF.R.S32.HI R133, RZ, 0x1f, R25 ;  /* 0x0000001fff857819 */ /* 0x000fe20000011419 */
[----:B------:R-:W-:Y:S01]  /*27e0*/  IMAD R162, R162, 0x40, R107 ;  /* 0x00000040a2a27824 */ /* 0x000fe200078e026b */
[----:B------:R-:W-:Y:S01]  /*27f0*/  IADD3.X R141, R141, UR13, RZ, P1, !PT ;  /* 0x0000000d8d8d7c10 */ /* 0x000fe20008ffe4ff */
[----:B------:R-:W-:Y:S01]  /*2800*/  UIADD3 UR4, UR8, 0x2000, URZ ;  /* 0x0000200008047890 */ /* 0x000fe2000fffe03f */
[----:B------:R-:W-:Y:S01]  /*2810*/  IADD3 R6, P5, R25, UR12, RZ ;  /* 0x0000000c19067c10 */ /* 0x000fe2000ffbe0ff */
[----:B------:R-:W-:Y:S01]  /*2820*/  ULDC UR5, c[0x0][0x23c] ;  /* 0x00008f0000057ab9 */ /* 0x000fe20000000800 */
[----:B------:R-:W-:Y:S01]  /*2830*/  SHF.R.S32.HI R135, RZ, 0x1f, R27 ;  /* 0x0000001fff877819 */ /* 0x000fe2000001141b */
[----:B------:R-:W-:Y:S01]  /*2840*/  USHF.R.U32.HI UR4, URZ, 0x4, UR4 ;  /* 0x000000043f047899 */ /* 0x000fe20008011604 */
[----:B------:R-:W-:Y:S01]  /*2850*/  IADD3 R134, P4, R27, UR12, RZ ;  /* 0x0000000c1b867c10 */ /* 0x000fe2000ff9e0ff */
[-C--:B0-----:R-:W-:Y:S01]  /*2860*/  IMAD R103, R103, R7.reuse, RZ ;  /* 0x0000000767677224 */ /* 0x081fe200078e02ff */
[----:B------:R-:W-:Y:S01]  /*2870*/  SHF.R.S32.HI R137, RZ, 0x1f, R29 ;  /* 0x0000001fff897819 */ /* 0x000fe2000001141d */
[-C--:B------:R-:W-:Y:S01]  /*2880*/  IMAD R102, R102, R7.reuse, RZ ;  /* 0x0000000766667224 */ /* 0x080fe200078e02ff */
[----:B------:R-:W-:Y:S01]  /*2890*/  IADD3 R136, P3, R29, UR12, RZ ;  /* 0x0000000c1d887c10 */ /* 0x000fe2000ff7e0ff */
[-C--:B------:R-:W-:Y:S01]  /*28a0*/  IMAD R101, R101, R7.reuse, RZ ;  /* 0x0000000765657224 */ /* 0x080fe200078e02ff */
        /* <DEDUP_REMOVED lines=8> */
[----:B------:R-:W-:Y:S01]  /*2930*/  IADD3.X R133, R133, UR13, RZ, P5, !PT ;  /* 0x0000000d85857c10 */ /* 0x000fe2000affe4ff */
        /* <DEDUP_REMOVED lines=36> */
[----:B------:R-:W-:Y:S01]  /*2b80*/  USGXT.U32 UR4, UR4, 0xe ;  /* 0x0000000e0404789a */ /* 0x000fe20008000000 */
        /* <DEDUP_REMOVED lines=11> */
[----:B------:R-:W-:Y:S01]  /*2c40*/  IMAD R8, R8, R7, RZ ;  /* 0x0000000708087224 */ /* 0x000fe200078e02ff */
[----:B------:R-:W-:-:S02]  /*2c50*/  IADD3.X R127, R127, UR13, RZ, P1, !PT ;  /* 0x0000000d7f7f7c10 */ /* 0x000fc40008ffe4ff */
[----:B------:R-:W-:Y:S02]  /*2c60*/  CS2R R24, SRZ ;  /* 0x0000000000187805 */ /* 0x000fe4000001ff00 */
[----:B------:R-:W-:Y:S02]  /*2c70*/  SHF.R.S32.HI R157, RZ, 0x1f, R49 ;  /* 0x0000001fff9d7819 */ /* 0x000fe40000011431 */
[----:B------:R-:W-:Y:S02]  /*2c80*/  CS2R R26, SRZ ;  /* 0x00000000001a7805 */ /* 0x000fe4000001ff00 */
[----:B------:R-:W-:Y:S02]  /*2c90*/  IADD3 R156, P0, R49, UR12, RZ ;  /* 0x0000000c319c7c10 */ /* 0x000fe4000ff1e0ff */
[----:B------:R-:W-:Y:S02]  /*2ca0*/  CS2R R28, SRZ ;  /* 0x00000000001c7805 */ /* 0x000fe4000001ff00 */
[----:B------:R-:W-:-:S02]  /*2cb0*/  SHF.R.S32.HI R159, RZ, 0x1f, R51 ;  /* 0x0000001fff9f7819 */ /* 0x000fc40000011433 */
[----:B------:R-:W-:Y:S02]  /*2cc0*/  CS2R R30, SRZ ;  /* 0x00000000001e7805 */ /* 0x000fe4000001ff00 */
[----:B------:R-:W-:Y:S02]  /*2cd0*/  IADD3 R158, P6, R51, UR12, RZ ;  /* 0x0000000c339e7c10 */ /* 0x000fe4000ffde0ff */
[----:B------:R-:W-:Y:S02]  /*2ce0*/  CS2R R32, SRZ ;  /* 0x0000000000207805 */ /* 0x000fe4000001ff00 */
[----:B------:R-:W-:Y:S02]  /*2cf0*/  SHF.R.S32.HI R161, RZ, 0x1f, R53 ;  /* 0x0000001fffa17819 */ /* 0x000fe40000011435 */
[----:B------:R-:W-:Y:S02]  /*2d00*/  CS2R R34, SRZ ;  /* 0x0000000000227805 */ /* 0x000fe4000001ff00 */
[----:B------:R-:W-:-:S02]  /*2d10*/  IADD3 R160, P5, R53, UR12, RZ ;  /* 0x0000000c35a07c10 */ /* 0x000fc4000ffbe0ff */
        /* <DEDUP_REMOVED lines=17> */
[----:B------:R-:W-:-:S02]  /*2e30*/  IADD3.X R157, R157, UR13, RZ, P0, !PT ;  /* 0x0000000d9d9d7c10 */ /* 0x000fc400087fe4ff */
[----:B------:R-:W-:Y:S02]  /*2e40*/  CS2R R54, SRZ ;  /* 0x0000000000367805 */ /* 0x000fe4000001ff00 */
[----:B------:R-:W-:Y:S02]  /*2e50*/  IADD3.X R159, R159, UR13, RZ, P6, !PT ;  /* 0x0000000d9f9f7c10 */ /* 0x000fe4000b7fe4ff */
[----:B------:R-:W-:Y:S02]  /*2e60*/  CS2R R56, SRZ ;  /* 0x0000000000387805 */ /* 0x000fe4000001ff00 */
[----:B------:R-:W-:Y:S02]  /*2e70*/  IADD3.X R161, R161, UR13, RZ, P5, !PT ;  /* 0x0000000da1a17c10 */ /* 0x000fe4000affe4ff */
[----:B------:R-:W-:Y:S02]  /*2e80*/  CS2R R58, SRZ ;  /* 0x00000000003a7805 */ /* 0x000fe4000001ff00 */
[----:B------:R-:W-:-:S02]  /*2e90*/  IADD3.X R175, R175, UR13, RZ, P4, !PT ;  /* 0x0000000dafaf7c10 */ /* 0x000fc4000a7fe4ff */
[----:B------:R-:W-:Y:S02]  /*2ea0*/  CS2R R60, SRZ ;  /* 0x00000000003c7805 */ /* 0x000fe4000001ff00 */
[----:B------:R-:W-:Y:S02]  /*2eb0*/  IADD3.X R131, R131, UR13, RZ, P3, !PT ;  /* 0x0000000d83837c10 */ /* 0x000fe40009ffe4ff */
[----:B------:R-:W-:Y:S02]  /*2ec0*/  CS2R R62, SRZ ;  /* 0x00000000003e7805 */ /* 0x000fe4000001ff00 */
[----:B------:R-:W-:Y:S02]  /*2ed0*/  IADD3.X R129, R129, UR13, RZ, P2, !PT ;  /* 0x0000000d81817c10 */ /* 0x000fe400097fe4ff */
[----:B------:R-:W-:Y:S02]  /*2ee0*/  CS2R R76, SRZ ;  /* 0x00000000004c7805 */ /* 0x000fe4000001ff00 */
[----:B------:R-:W-:Y:S01]  /*2ef0*/  IADD3.X R113, R113, UR13, RZ, P1, !PT ;  /* 0x0000000d71717c10 */ /* 0x000fe20008ffe4ff */
[----:B------:R-:W-:Y:S01]  /*2f00*/  USHF.L.U32 UR17, UR5, 0x6, URZ ;  /* 0x0000000605117899 */ /* 0x000fe2000800063f */
[----:B------:R-:W-:-:S02]  /*2f10*/  SHF.R.S32.HI R125, RZ, 0x1f, R65 ;  /* 0x0000001fff7d7819 */ /* 0x000fc40000011441 */
[----:B------:R-:W-:Y:S02]  /*2f20*/  IADD3 R182, P0, R65, UR12, RZ ;  /* 0x0000000c41b67c10 */ /* 0x000fe4000ff1e0ff */
[----:B------:R-:W-:Y:S02]  /*2f30*/  CS2R R64, SRZ ;  /* 0x0000000000407805 */ /* 0x000fe4000001ff00 */
[----:B------:R-:W-:Y:S02]  /*2f40*/  SHF.R.S32.HI R123, RZ, 0x1f, R67 ;  /* 0x0000001fff7b7819 */ /* 0x000fe40000011443 */
[----:B------:R-:W-:Y:S02]  /*2f50*/  IADD3 R184, P6, R67, UR12, RZ ;  /* 0x0000000c43b87c10 */ /* 0x000fe4000ffde0ff */
[----:B------:R-:W-:Y:S02]  /*2f60*/  CS2R R66, SRZ ;  /* 0x0000000000427805 */ /* 0x000fe4000001ff00 */
        /* <DEDUP_REMOVED lines=12> */
[----:B------:R-:W-:-:S02]  /*3030*/  IADD3 R114, P1, R5, UR6, RZ ;  /* 0x0000000605727c10 */ /* 0x000fc4000ff3e0ff */
[----:B------:R-:W-:Y:S02]  /*3040*/  IADD3.X R125, R125, UR13, RZ, P0, !PT ;  /* 0x0000000d7d7d7c10 */ /* 0x000fe400087fe4ff */
[----:B------:R-:W-:Y:S02]  /*3050*/  IADD3.X R123, R123, UR13, RZ, P6, !PT ;  /* 0x0000000d7b7b7c10 */ /* 0x000fe4000b7fe4ff */
[----:B------:R-:W-:Y:S02]  /*3060*/  IADD3.X R121, R121, UR13, RZ, P5, !PT ;  /* 0x0000000d79797c10 */ /* 0x000fe4000affe4ff */
[----:B------:R-:W-:Y:S02]  /*3070*/  IADD3.X R119, R119, UR13, RZ, P4, !PT ;  /* 0x0000000d77777c10 */ /* 0x000fe4000a7fe4ff */
[----:B------:R-:W-:Y:S02]  /*3080*/  IADD3.X R117, R117, UR13, RZ, P3, !PT ;  /* 0x0000000d75757c10 */ /* 0x000fe40009ffe4ff */
[----:B------:R-:W-:-:S02]  /*3090*/  SHF.R.S32.HI R107, RZ, 0x1f, R116 ;  /* 0x0000001fff6b7819 */ /* 0x000fc40000011474 */
[----:B------:R-:W-:Y:S02]  /*30a0*/  IADD3.X R115, R115, UR13, RZ, P2, !PT ;  /* 0x0000000d73737c10 */ /* 0x000fe400097fe4ff */
[----:B------:R-:W-:Y:S02]  /*30b0*/  LEA.HI.X.SX32 R106, R5, UR7, 0x1, P1 ;  /* 0x00000007056a7c11 */ /* 0x000fe400088f0eff */
[----:B------:R-:W-:Y:S02]  /*30c0*/  LOP3.LUT R105, R0, 0x3f, RZ, 0xc0, !PT ;  /* 0x0000003f00697812 */ /* 0x000fe400078ec0ff */
[----:B------:R-:W-:Y:S02]  /*30d0*/  SHF.R.S32.HI R112, RZ, 0x1f, R79 ;  /* 0x0000001fff707819 */ /* 0x000fe4000001144f */
[----:B------:R-:W-:Y:S02]  /*30e0*/  IADD3 R126, P0, R79, UR12, RZ ;  /* 0x0000000c4f7e7c10 */ /* 0x000fe4000ff1e0ff */
[----:B------:R-:W-:-:S02]  /*30f0*/  CS2R R78, SRZ ;  /* 0x00000000004e7805 */ /* 0x000fc4000001ff00 */
[----:B------:R-:W-:Y:S01]  /*3100*/  SHF.R.S32.HI R111, RZ, 0x1f, R81 ;  /* 0x0000001fff6f7819 */ /* 0x000fe20000011451 */
[----:B------:R-:W-:Y:S01]  /*3110*/  IMAD R105, R105, UR5, RZ ;  /* 0x0000000569697c24 */ /* 0x000fe2000f8e02ff */
[----:B------:R-:W-:Y:S02]  /*3120*/  IADD3 R124, P6, R81, UR12, RZ ;  /* 0x0000000c517c7c10 */ /* 0x000fe4000ffde0ff */
[----:B------:R-:W-:Y:S02]  /*3130*/  CS2R R80, SRZ ;  /* 0x0000000000507805 */ /* 0x000fe4000001ff00 */
[----:B------:R-:W-:Y:S01]  /*3140*/  SHF.R.S32.HI R110, RZ, 0x1f, R83 ;  /* 0x0000001fff6e7819 */ /* 0x000fe20000011453 */
[----:B------:R-:W-:Y:S01]  /*3150*/  UMOV UR5, URZ ;  /* 0x0000003f00057c82 */ /* 0x000fe20008000000 */
[----:B------:R-:W-:Y:S02]  /*3160*/  IADD3 R122, P5, R83, UR12, RZ ;  /* 0x0000000c537a7c10 */ /* 0x000fe4000ffbe0ff */
[----:B------:R-:W-:-:S02]  /*3170*/  CS2R R82, SRZ ;  /* 0x0000000000527805 */ /* 0x000fc4000001ff00 */
[----:B------:R-:W-:Y:S01]  /*3180*/  SHF.R.S32.HI R109, RZ, 0x1f, R85 ;  /* 0x0000001fff6d7819 */ /* 0x000fe20000011455 */
[----:B------:R-:W-:Y:S01]  /*3190*/  UIADD3.64 UR14, UR4, -UR14, URZ ;  /* 0x8000000e040e7297 */ /* 0x000fe2000fffe03f */
[----:B------:R-:W-:Y:S02]  /*31a0*/  IADD3 R120, P4, R85, UR12, RZ ;  /* 0x0000000c55787c10 */ /* 0x000fe4000ff9e0ff */
[----:B------:R-:W-:Y:S02]  /*31b0*/  CS2R R84, SRZ ;  /* 0x0000000000547805 */ /* 0x000fe4000001ff00 */
[----:B------:R-:W-:Y:S02]  /*31c0*/  SHF.R.S32.HI R108, RZ, 0x1f, R87 ;  /* 0x0000001fff6c7819 */ /* 0x000fe40000011457 */
[----:B------:R-:W-:Y:S02]  /*31d0*/  IADD3 R118, P3, R87, UR12, RZ ;  /* 0x0000000c57767c10 */ /* 0x000fe4000ff7e0ff */
[----:B------:R-:W-:-:S02]  /*31e0*/  CS2R R86, SRZ ;  /* 0x0000000000567805 */ /* 0x000fc4000001ff00 */
[----:B------:R-:W-:Y:S02]  /*31f0*/  IADD3 R116, P2, R116, UR12, RZ ;  /* 0x0000000c74747c10 */ /* 0x000fe4000ff5e0ff */
[----:B------:R-:W-:Y:S01]  /*3200*/  LOP3.LUT R5, R162, R9, RZ, 0xfc, !PT ;  /* 0x00000009a2057212 */ /* 0x000fe200078efcff */
[----:B------:R-:W-:Y:S01]  /*3210*/  IMAD R9, R9, R7, RZ ;  /* 0x0000000709097224 */ /* 0x000fe200078e02ff */
[----:B------:R-:W-:Y:S01]  /*3220*/  IADD3.X R112, R112, UR13, RZ, P0, !PT ;  /* 0x0000000d70707c10 */ /* 0x000fe200087fe4ff */
[----:B------:R-:W-:Y:S01]  /*3230*/  IMAD.SHL.U32 R7, R7, 0x40, RZ ;  /* 0x0000004007077824 */ /* 0x000fe200078e00ff */
[----:B------:R-:W-:Y:S02]  /*3240*/  IADD3.X R111, R111, UR13, RZ, P6, !PT ;  /* 0x0000000d6f6f7c10 */ /* 0x000fe4000b7fe4ff */
[----:B------:R-:W-:Y:S02]  /*3250*/  IADD3.X R110, R110, UR13, RZ, P5, !PT ;  /* 0x0000000d6e6e7c10 */ /* 0x000fe4000affe4ff */
[----:B------:R-:W-:-:S02]  /*3260*/  IADD3.X R109, R109, UR13, RZ, P4, !PT ;  /* 0x0000000d6d6d7c10 */ /* 0x000fc4000a7fe4ff */
[----:B------:R-:W-:Y:S02]  /*3270*/  IADD3.X R108, R108, UR13, RZ, P3, !PT ;  /* 0x0000000d6c6c7c10 */ /* 0x000fe40009ffe4ff */
[----:B------:R-:W-:Y:S02]  /*3280*/  IADD3.X R107, R107, UR13, RZ, P2, !PT ;  /* 0x0000000d6b6b7c10 */ /* 0x000fe400097fe4ff */
[----:B------:R-:W-:-:S07]  /*3290*/  LOP3.LUT R5, R5, 0x30, RZ, 0x3c, !PT ;  /* 0x0000003005057812 */ /* 0x000fce00078e3cff */
.L_x_2:
[----:B------:R-:W-:Y:S02]  /*32a0*/  SHF.R.U32.HI R179, RZ, 0x7, R0 ;  /* 0x00000007ffb37819 */ /* 0x000fe40000011600 */
[----:B------:R-:W-:Y:S02]  /*32b0*/  IADD3 R168, P1, R8, R114, RZ ;  /* 0x0000007208a87210 */ /* 0x000fe40007f3e0ff */
[----:B------:R-:W-:Y:S02]  /*32c0*/  SGXT.U32 R179, R179, 0x1 ;  /* 0x00000001b3b3781a */ /* 0x000fe40000000000 */
[----:B------:R-:W-:Y:S02]  /*32d0*/  PRMT R199, RZ, 0x7610, R199 ;  /* 0x00007610ffc77816 */ /* 0x000fe400000000c7 */
[C---:B------:R-:W-:Y:S02]  /*32e0*/  LOP3.LUT R162, R179.reuse, 0x2, RZ, 0xfc, !PT ;  /* 0x00000002b3a27812 */ /* 0x040fe400078efcff */
[----:B------:R-:W-:-:S02]  /*32f0*/  LOP3.LUT R163, R179, 0x4, RZ, 0xfc, !PT ;  /* 0x00000004b3a37812 */ /* 0x000fc400078efcff */
[----:B------:R-:W-:Y:S02]  /*3300*/  ISETP.GE.AND P5, PT, R162, UR9, PT ;  /* 0x00000009a2007c0c */ /* 0x000fe4000bfa6270 */
[----:B------:R-:W-:Y:S02]  /*3310*/  LOP3.LUT R162, R179, 0x6, RZ, 0xfc, !PT ;  /* 0x00000006b3a27812 */ /* 0x000fe400078efcff */
[----:B------:R-:W-:Y:S02]  /*3320*/  ISETP.GE.AND P4, PT, R163, UR9, PT ;  /* 0x00000009a3007c0c */ /* 0x000fe4000bf86270 */
[----:B------:R-:W-:Y:S02]  /*3330*/  ISETP.GE.AND P2, PT, R162, UR9, PT ;  /* 0x00000009a2007c0c */ /* 0x000fe4000bf46270 */
[----:B------:R-:W-:Y:S02]  /*3340*/  LOP3.LUT R162, R179, 0xa, RZ, 0xfc, !PT ;  /* 0x0000000ab3a27812 */ /* 0x000fe400078efcff */
[----:B------:R-:W-:-:S02]  /*3350*/  LEA.HI.X.SX32 R169, R8, R106, 0x1, P1 ;  /* 0x0000006a08a97211 */ /* 0x000fc400008f0eff */
[----:B------:R-:W-:Y:S02]  /*3360*/  LOP3.LUT R164, R0, 0x3f, RZ, 0xc0, !PT ;  /* 0x0000003f00a47812 */ /* 0x000fe400078ec0ff */
[----:B------:R-:W-:Y:S01]  /*3370*/  ISETP.GE.AND P1, PT, R162, UR9, PT ;  /* 0x00000009a2007c0c */ /* 0x000fe2000bf26270 */
[----:B------:R0:W2:Y:S01]  /*3380*/  @!P5 LDG.E.U8 R199, desc[UR10][R168.64] ;  /* 0x0000000aa8c7d981 */ /* 0x0000a2000c1e1100 */
[----:B------:R-:W-:Y:S02]  /*3390*/  IADD3 R166, P6, R10, R114, RZ ;  /* 0x000000720aa67210 */ /* 0x000fe40007fde0ff */
[C---:B------:R-:W-:Y:S02]  /*33a0*/  LOP3.LUT R162, R179.reuse, 0xc, RZ, 0xfc, !PT ;  /* 0x0000000cb3a27812 */ /* 0x040fe400078efcff */
[----:B------:R-:W-:Y:S02]  /*33b0*/  LOP3.LUT R163, R179, 0x8, RZ, 0xfc, !PT ;  /* 0x00000008b3a37812 */ /* 0x000fe400078efcff */
[----:B------:R-:W-:-:S02]  /*33c0*/  ISETP.GE.AND P0, PT, R164, UR9, PT ;  /* 0x00000009a4007c0c */ /* 0x000fc4000bf06270 */
[----:B------:R-:W-:Y:S02]  /*33d0*/  LEA.HI.X.SX32 R167, R10, R106, 0x1, P6 ;  /* 0x0000006a0aa77211 */ /* 0x000fe400030f0eff */
[----:B------:R-:W-:Y:S02]  /*33e0*/  PRMT R201, RZ, 0x7610, R201 ;  /* 0x00007610ffc97816 */ /* 0x000fe400000000c9 */
[----:B------:R-:W-:Y:S02]  /*33f0*/  ISETP.GE.AND P6, PT, R162, UR9, PT ;  /* 0x00000009a2007c0c */ /* 0x000fe4000bfc6270 */
[----:B------:R-:W-:Y:S02]  /*3400*/  IADD3 R164, P5, R11, R114, RZ ;  /* 0x000000720ba47210 */ /* 0x000fe40007fbe0ff */
[----:B------:R-:W-:Y:S01]  /*3410*/  LOP3.LUT R162, R179, 0xe, RZ, 0xfc, !PT ;  /* 0x0000000eb3a27812 */ /* 0x000fe200078efcff */
[----:B------:R1:W3:Y:S01]  /*3420*/  @!P4 LDG.E.U8 R201, desc[UR10][R166.64] ;  /* 0x0000000aa6c9c981 */ /* 0x0002e2000c1e1100 */
[----:B------:R-:W-:-:S02]  /*3430*/  ISETP.GE.AND P3, PT, R163, UR9, PT ;  /* 0x00000009a3007c0c */ /* 0x000fc4000bf66270 */
[----:B------:R-:W-:Y:S02]  /*3440*/  LEA.HI.X.SX32 R165, R11, R106, 0x1, P5 ;  /* 0x0000006a0ba57211 */ /* 0x000fe400028f0eff */
[----:B------:R-:W-:Y:S02]  /*3450*/  PRMT R202, RZ, 0x7610, R202 ;  /* 0x00007610ffca7816 */ /* 0x000fe400000000ca */
[----:B------:R-:W-:Y:S02]  /*3460*/  ISETP.GE.AND P5, PT, R162, UR9, PT ;  /* 0x00000009a2007c0c */ /* 0x000fe4000bfa6270 */
[----:B------:R-:W-:Y:S02]  /*3470*/  IADD3 R162, P4, R12, R114, RZ ;  /* 0x000000720ca27210 */ /* 0x000fe40007f9e0ff */
[----:B0-----:R-:W-:Y:S01]  /*3480*/  LOP3.LUT R168, R179, 0x10, RZ, 0xfc, !PT ;  /* 0x00000010b3a87812 */ /* 0x001fe200078efcff */
[----:B------:R0:W4:Y:S01]  /*3490*/  @!P2 LDG.E.U8 R202, desc[UR10][R164.64] ;  /* 0x0000000aa4caa981 */ /* 0x000122000c1e1100 */
[----:B------:R-:W-:-:S02]  /*34a0*/  PRMT R231, RZ, 0x7610, R231 ;  /* 0x00007610ffe77816 */ /* 0x000fc400000000e7 */
[----:B------:R-:W-:Y:S02]  /*34b0*/  LEA.HI.X.SX32 R163, R12, R106, 0x1, P4 ;  /* 0x0000006a0ca37211 */ /* 0x000fe400020f0eff */
[----:B------:R-:W-:Y:S02]  /*34c0*/  ISETP.GE.AND P2, PT, R168, UR9, PT ;  /* 0x00000009a8007c0c */ /* 0x000fe4000bf46270 */
[----:B------:R-:W-:Y:S01]  /*34d0*/  LOP3.LUT R169, R179, 0x12, RZ, 0xfc, !PT ;  /* 0x00000012b3a97812 */ /* 0x000fe200078efcff */
[----:B------:R5:W4:Y:S01]  /*34e0*/  @!P3 LDG.E.U8 R231, desc[UR10][R162.64] ;  /* 0x0000000aa2e7b981 */ /* 0x000b22000c1e1100 */
[----:B------:R-:W-:Y:S02]  /*34f0*/  IADD3 R168, P4, R13, R114, RZ ;  /* 0x000000720da87210 */ /* 0x000fe40007f9e0ff */
[----:B------:R-:W-:Y:S02]  /*3500*/  ISETP.GE.AND P3, PT, R169, UR9, PT ;  /* 0x00000009a9007c0c */ /* 0x000fe4000bf66270 */
[----:B------:R-:W-:-:S02]  /*3510*/  LEA.HI.X.SX32 R169, R13, R106, 0x1, P4 ;  /* 0x0000006a0da97211 */ /* 0x000fc400020f0eff */
[C---:B-1----:R-:W-:Y:S02]  /*3520*/  IADD3 R166, P4, R14.reuse, R114, RZ ;  /* 0x000000720ea67210 */ /* 0x042fe40007f9e0ff */
[----:B------:R-:W-:Y:S02]  /*3530*/  PRMT R181, RZ, 0x7610, R181 ;  /* 0x00007610ffb57816 */ /* 0x000fe400000000b5 */
[----:B0-----:R-:W-:Y:S02]  /*3540*/  LOP3.LUT R164, R179, 0x14, RZ, 0xfc, !PT ;  /* 0x00000014b3a47812 */ /* 0x001fe400078efcff */
[----:B------:R-:W-:Y:S02]  /*3550*/  PRMT R191, RZ, 0x7610, R191 ;  /* 0x00007610ffbf7816 */ /* 0x000fe400000000bf */
[----:B------:R-:W-:Y:S01]  /*3560*/  LEA.HI.X.SX32 R167, R14, R106, 0x1, P4 ;  /* 0x0000006a0ea77211 */ /* 0x000fe200020f0eff */
[----:B------:R0:W4:Y:S01]  /*3570*/  @!P1 LDG.E.U8 R181, desc[UR10][R168.64] ;  /* 0x0000000aa8b59981 */ /* 0x000122000c1e1100 */
[----:B------:R-:W-:-:S02]  /*3580*/  ISETP.GE.AND P4, PT, R164, UR9, PT ;  /* 0x00000009a4007c0c */ /* 0x000fc4000bf86270 */
[-C--:B------:R-:W-:Y:S01]  /*3590*/  IADD3 R164, P1, R15, R114.reuse, RZ ;  /* 0x000000720fa47210 */ /* 0x080fe20007f3e0ff */
[----:B------:R1:W4:Y:S01]  /*35a0*/  @!P6 LDG.E.U8 R191, desc[UR10][R166.64] ;  /* 0x0000000aa6bfe981 */ /* 0x000322000c1e1100 */
[----:B-----5:R-:W-:Y:S02]  /*35b0*/  LOP3.LUT R163, R179, 0x16, RZ, 0xfc, !PT ;  /* 0x00000016b3a37812 */ /* 0x020fe400078efcff */
[----:B------:R-:W-:Y:S02]  /*35c0*/  IADD3 R162, P6, R16, R114, RZ ;  /* 0x0000007210a27210 */ /* 0x000fe40007fde0ff */
[----:B------:R-:W-:Y:S02]  /*35d0*/  PRMT R203, RZ, 0x7610, R203 ;  /* 0x00007610ffcb7816 */ /* 0x000fe400000000cb */
[----:B------:R-:W-:Y:S02]  /*35e0*/  LEA.HI.X.SX32 R165, R15, R106, 0x1, P1 ;  /* 0x0000006a0fa57211 */ /* 0x000fe400008f0eff */
[----:B------:R-:W-:-:S02]  /*35f0*/  ISETP.GE.AND P1, PT, R163, UR9, PT ;  /* 0x00000009a3007c0c */ /* 0x000fc4000bf26270 */
[----:B------:R-:W-:Y:S01]  /*3600*/  PRMT R177, RZ, 0x7610, R177 ;  /* 0x00007610ffb17816 */ /* 0x000fe200000000b1 */
[----:B------:R5:W4:Y:S01]  /*3610*/  @!P5 LDG.E.U8 R203, desc[UR10][R164.64] ;  /* 0x0000000aa4cbd981 */ /* 0x000b22000c1e1100 */
[----:B------:R-:W-:Y:S02]  /*3620*/  LEA.HI.X.SX32 R163, R16, R106, 0x1, P6 ;  /* 0x0000006a10a37211 */ /* 0x000fe400030f0eff */
[----:B0-----:R-:W-:Y:S02]  /*3630*/  IADD3 R168, P6, R17, R114, RZ ;  /* 0x0000007211a87210 */ /* 0x001fe40007fde0ff */
[C---:B-1----:R-:W-:Y:S01]  /*3640*/  LOP3.LUT R166, R179.reuse, 0x18, RZ, 0xfc, !PT ;  /* 0x00000018b3a67812 */ /* 0x042fe200078efcff */
[----:B------:R0:W4:Y:S01]  /*3650*/  @!P2 LDG.E.U8 R177, desc[UR10][R162.64] ;  /* 0x0000000aa2b1a981 */ /* 0x000122000c1e1100 */
[----:B------:R-:W-:Y:S02]  /*3660*/  ISETP.GE.AND P5, PT, R179, UR9, PT ;  /* 0x00000009b3007c0c */ /* 0x000fe4000bfa6270 */
[----:B------:R-:W-:-:S02]  /*3670*/  LEA.HI.X.SX32 R169, R17, R106, 0x1, P6 ;  /* 0x0000006a11a97211 */ /* 0x000fc400030f0eff */
[----:B------:R-:W-:Y:S02]  /*3680*/  ISETP.GE.AND P2, PT, R166, UR9, PT ;  /* 0x00000009a6007c0c */ /* 0x000fe4000bf46270 */
[C---:B------:R-:W-:Y:S02]  /*3690*/  IADD3 R166, P6, R9.reuse, R114, RZ ;  /* 0x0000007209a67210 */ /* 0x040fe40007fde0ff */
[----:B------:R-:W-:Y:S02]  /*36a0*/  PRMT R234, RZ, 0x7610, R234 ;  /* 0x00007610ffea7816 */ /* 0x000fe400000000ea */
[----:B------:R-:W-:Y:S02]  /*36b0*/  LEA.HI.X.SX32 R167, R9, R106, 0x1, P6 ;  /* 0x0000006a09a77211 */ /* 0x000fe400030f0eff */
[----:B------:R-:W-:Y:S02]  /*36c0*/  PRMT R204, RZ, 0x7610, R204 ;  /* 0x00007610ffcc7816 */ /* 0x000fe400000000cc */
[----:B-----5:R-:W-:Y:S01]  /*36d0*/  IADD3 R164, P6, R18, R114, RZ ;  /* 0x0000007212a47210 */ /* 0x020fe20007fde0ff */
[----:B------:R-:W5:Y:S01]  /*36e0*/  @!P5 LDG.E.U8 R234, desc[UR10][R166.64] ;  /* 0x0000000aa6ead981 */ /* 0x000f62000c1e1100 */
[----:B0-----:R-:W-:-:S02]  /*36f0*/  LOP3.LUT R162, R179, 0x1c, RZ, 0xfc, !PT ;  /* 0x0000001cb3a27812 */ /* 0x001fc400078efcff */
[----:B------:R-:W-:Y:S01]  /*3700*/  PRMT R187, RZ, 0x7610, R187 ;  /* 0x00007610ffbb7816 */ /* 0x000fe200000000bb */
[----:B------:R0:W4:Y:S01]  /*3710*/  @!P3 LDG.E.U8 R204, desc[UR10][R168.64] ;  /* 0x0000000aa8ccb981 */ /* 0x000122000c1e1100 */
[----:B------:R-:W-:Y:S02]  /*3720*/  LEA.HI.X.SX32 R165, R18, R106, 0x1, P6 ;  /* 0x0000006a12a57211 */ /* 0x000fe400030f0eff */
[----:B------:R-:W-:Y:S02]  /*3730*/  ISETP.GE.AND P5, PT, R162, UR9, PT ;  /* 0x00000009a2007c0c */ /* 0x000fe4000bfa6270 */
[----:B------:R-:W-:Y:S01]  /*3740*/  IADD3 R162, P6, R19, R114, RZ ;  /* 0x0000007213a27210 */ /* 0x000fe20007fde0ff */
[----:B------:R1:W4:Y:S01]  /*3750*/  @!P4 LDG.E.U8 R187, desc[UR10][R164.64] ;  /* 0x0000000aa4bbc981 */ /* 0x000322000c1e1100 */
[C---:B------:R-:W-:Y:S02]  /*3760*/  LOP3.LUT R170, R179.reuse, 0x1a, RZ, 0xfc, !PT ;  /* 0x0000001ab3aa7812 */ /* 0x040fe400078efcff */
[----:B0-----:R-:W-:-:S02]  /*3770*/  LOP3.LUT R168, R179, 0x1e, RZ, 0xfc, !PT ;  /* 0x0000001eb3a87812 */ /* 0x001fc400078efcff */
[----:B------:R-:W-:Y:S02]  /*3780*/  PRMT R189, RZ, 0x7610, R189 ;  /* 0x00007610ffbd7816 */ /* 0x000fe400000000bd */
[----:B------:R-:W-:Y:S02]  /*3790*/  LEA.HI.X.SX32 R163, R19, R106, 0x1, P6 ;  /* 0x0000006a13a37211 */ /* 0x000fe400030f0eff */
[----:B------:R-:W-:Y:S02]  /*37a0*/  ISETP.GE.AND P4, PT, R168, UR9, PT ;  /* 0x00000009a8007c0c */ /* 0x000fe4000bf86270 */
[----:B------:R-:W-:Y:S01]  /*37b0*/  IADD3 R168, P6, R20, R114, RZ ;  /* 0x0000007214a87210 */ /* 0x000fe20007fde0ff */
[----:B------:R0:W4:Y:S01]  /*37c0*/  @!P1 LDG.E.U8 R189, desc[UR10][R162.64] ;  /* 0x0000000aa2bd9981 */ /* 0x000122000c1e1100 */
[----:B------:R-:W-:Y:S02]  /*37d0*/  LOP3.LUT R166, R179, 0x20, RZ, 0xfc, !PT ;  /* 0x00000020b3a67812 */ /* 0x000fe400078efcff */
[----:B------:R-:W-:-:S02]  /*37e0*/  ISETP.GE.AND P3, PT, R170, UR9, PT ;  /* 0x00000009aa007c0c */ /* 0x000fc4000bf66270 */
[----:B------:R-:W-:Y:S02]  /*37f0*/  PRMT R217, RZ, 0x7610, R217 ;  /* 0x00007610ffd97816 */ /* 0x000fe400000000d9 */
[----:B------:R-:W-:Y:S02]  /*3800*/  LEA.HI.X.SX32 R169, R20, R106, 0x1, P6 ;  /* 0x0000006a14a97211 */ /* 0x000fe400030f0eff */
[----:B------:R-:W-:Y:S02]  /*3810*/  ISETP.GE.AND P1, PT, R166, UR9, PT ;  /* 0x00000009a6007c0c */ /* 0x000fe4000bf26270 */
[----:B------:R-:W-:Y:S01]  /*3820*/  IADD3 R166, P6, R21, R114, RZ ;  /* 0x0000007215a67210 */ /* 0x000fe20007fde0ff */
[----:B------:R0:W4:Y:S01]  /*3830*/  @!P2 LDG.E.U8 R217, desc[UR10][R168.64] ;  /* 0x0000000aa8d9a981 */ /* 0x000122000c1e1100 */
[----:B-1----:R-:W-:Y:S02]  /*3840*/  LOP3.LUT R164, R179, 0x22, RZ, 0xfc, !PT ;  /* 0x00000022b3a47812 */ /* 0x002fe400078efcff */
[----:B------:R-:W-:-:S02]  /*3850*/  PRMT R233, RZ, 0x7610, R233 ;  /* 0x00007610ffe97816 */ /* 0x000fc400000000e9 */
[----:B------:R-:W-:Y:S02]  /*3860*/  LEA.HI.X.SX32 R167, R21, R106, 0x1, P6 ;  /* 0x0000006a15a77211 */ /* 0x000fe400030f0eff */
[----:B------:R-:W-:Y:S02]  /*3870*/  ISETP.GE.AND P2, PT, R164, UR9, PT ;  /* 0x00000009a4007c0c */ /* 0x000fe4000bf46270 */
[C---:B------:R-:W-:Y:S01]  /*3880*/  IADD3 R164, P6, R22.reuse, R114, RZ ;  /* 0x0000007216a47210 */ /* 0x040fe20007fde0ff */
[----:B------:R1:W4:Y:S01]  /*3890*/  @!P3 LDG.E.U8 R233, desc[UR10][R166.64] ;  /* 0x0000000aa6e9b981 */ /* 0x000322000c1e1100 */
[----:B0-----:R-:W-:Y:S02]  /*38a0*/  LOP3.LUT R162, R179, 0x24, RZ, 0xfc, !PT ;  /* 0x00000024b3a27812 */ /* 0x001fe400078efcff */
[----:B------:R-:W-:Y:S02]  /*38b0*/  PRMT R232, RZ, 0x7610, R232 ;  /* 0x00007610ffe87816 */ /* 0x000fe400000000e8 */
[----:B------:R-:W-:-:S02]  /*38c0*/  LEA.HI.X.SX32 R165, R22, R106, 0x1, P6 ;  /* 0x0000006a16a57211 */ /* 0x000fc400030f0eff */
[----:B------:R-:W-:Y:S02]  /*38d0*/  ISETP.GE.AND P3, PT, R162, UR9, PT ;  /* 0x00000009a2007c0c */ /* 0x000fe4000bf66270 */
[----:B------:R-:W-:Y:S01]  /*38e0*/  IADD3 R162, P6, R23, R114, RZ ;  /* 0x0000007217a27210 */ /* 0x000fe20007fde0ff */
[----:B------:R0:W4:Y:S01]  /*38f0*/  @!P5 LDG.E.U8 R232, desc[UR10][R164.64] ;  /* 0x0000000aa4e8d981 */ /* 0x000122000c1e1100 */
[----:B------:R-:W-:Y:S02]  /*3900*/  LOP3.LUT R168, R179, 0x26, RZ, 0xfc, !PT ;  /* 0x00000026b3a87812 */ /* 0x000fe400078efcff */
[----:B------:R-:W-:Y:S02]  /*3910*/  PRMT R230, RZ, 0x7610, R230 ;  /* 0x00007610ffe67816 */ /* 0x000fe400000000e6 */
[----:B------:R-:W-:Y:S02]  /*3920*/  LEA.HI.X.SX32 R163, R23, R106, 0x1, P6 ;  /* 0x0000006a17a37211 */ /* 0x000fe400030f0eff */
[----:B------:R-:W-:-:S02]  /*3930*/  ISETP.GE.AND P5, PT, R168, UR9, PT ;  /* 0x00000009a8007c0c */ /* 0x000fc4000bfa6270 */
[C---:B------:R-:W-:Y:S01]  /*3940*/  IADD3 R168, P6, R88.reuse, R114, RZ ;  /* 0x0000007258a87210 */ /* 0x040fe20007fde0ff */
[----:B------:R0:W4:Y:S01]  /*3950*/  @!P4 LDG.E.U8 R230, desc[UR10][R162.64] ;  /* 0x0000000aa2e6c981 */ /* 0x000122000c1e1100 */
[----:B-1----:R-:W-:Y:S02]  /*3960*/  LOP3.LUT R166, R179, 0x28, RZ, 0xfc, !PT ;  /* 0x00000028b3a67812 */ /* 0x002fe400078efcff */
[----:B------:R-:W-:Y:S02]  /*3970*/  PRMT R229, RZ, 0x7610, R229 ;  /* 0x00007610ffe57816 */ /* 0x000fe400000000e5 */
[----:B------:R-:W-:Y:S02]  /*3980*/  LEA.HI.X.SX32 R169, R88, R106, 0x1, P6 ;  /* 0x0000006a58a97211 */ /* 0x000fe400030f0eff */
[----:B------:R-:W-:Y:S02]  /*3990*/  ISETP.GE.AND P4, PT, R166, UR9, PT ;  /* 0x00000009a6007c0c */ /* 0x000fe4000bf86270 */
[----:B------:R-:W-:Y:S01]  /*39a0*/  IADD3 R166, P6, R89, R114, RZ ;  /* 0x0000007259a67210 */ /* 0x000fe20007fde0ff */
[----:B------:R1:W4:Y:S01]  /*39b0*/  @!P1 LDG.E.U8 R229, desc[UR10][R168.64] ;  /* 0x0000000aa8e59981 */ /* 0x000322000c1e1100 */
[----:B0-----:R-:W-:-:S02]  /*39c0*/  LOP3.LUT R164, R179, 0x2a, RZ, 0xfc, !PT ;  /* 0x0000002ab3a47812 */ /* 0x001fc400078efcff */
[----:B------:R-:W-:Y:S02]  /*39d0*/  PRMT R228, RZ, 0x7610, R228 ;  /* 0x00007610ffe47816 */ /* 0x000fe400000000e4 */
[----:B------:R-:W-:Y:S02]  /*39e0*/  LEA.HI.X.SX32 R167, R89, R106, 0x1, P6 ;  /* 0x0000006a59a77211 */ /* 0x000fe400030f0eff */
[----:B------:R-:W-:Y:S02]  /*39f0*/  ISETP.GE.AND P1, PT, R164, UR9, PT ;  /* 0x00000009a4007c0c */ /* 0x000fe4000bf26270 */
[----:B------:R-:W-:Y:S01]  /*3a00*/  IADD3 R164, P6, R90, R114, RZ ;  /* 0x000000725aa47210 */ /* 0x000fe20007fde0ff */
[----:B------:R0:W4:Y:S01]  /*3a10*/  @!P2 LDG.E.U8 R228, desc[UR10][R166.64] ;  /* 0x0000000aa6e4a981 */ /* 0x000122000c1e1100 */
[----:B------:R-:W-:Y:S02]  /*3a20*/  LOP3.LUT R162, R179, 0x2c, RZ, 0xfc, !PT ;  /* 0x0000002cb3a27812 */ /* 0x000fe400078efcff */
[----:B------:R-:W-:-:S02]  /*3a30*/  PRMT R227, RZ, 0x7610, R227 ;  /* 0x00007610ffe37816 */ /* 0x000fc400000000e3 */
[----:B------:R-:W-:Y:S02]  /*3a40*/  LEA.HI.X.SX32 R165, R90, R106, 0x1, P6 ;  /* 0x0000006a5aa57211 */ /* 0x000fe400030f0eff */
[----:B------:R-:W-:Y:S02]  /*3a50*/  ISETP.GE.AND P2, PT, R162, UR9, PT ;  /* 0x00000009a2007c0c */ /* 0x000fe4000bf46270 */
[----:B------:R-:W-:Y:S01]  /*3a60*/  IADD3 R162, P6, R91, R114, RZ ;  /* 0x000000725ba27210 */ /* 0x000fe20007fde0ff */
[----:B------:R0:W4:Y:S01]  /*3a70*/  @!P3 LDG.E.U8 R227, desc[UR10][R164.64] ;  /* 0x0000000aa4e3b981 */ /* 0x000122000c1e1100 */
[----:B-1----:R-:W-:Y:S02]  /*3a80*/  LOP3.LUT R168, R179, 0x2e, RZ, 0xfc, !PT ;  /* 0x0000002eb3a87812 */ /* 0x002fe400078efcff */
[----:B------:R-:W-:Y:S02]  /*3a90*/  PRMT R225, RZ, 0x7610, R225 ;  /* 0x00007610ffe17816 */ /* 0x000fe400000000e1 */
[----:B------:R-:W-:-:S02]  /*3aa0*/  LEA.HI.X.SX32 R163, R91, R106, 0x1, P6 ;  /* 0x0000006a5ba37211 */ /* 0x000fc400030f0eff */
[----:B------:R-:W-:Y:S02]  /*3ab0*/  ISETP.GE.AND P3, PT, R168, UR9, PT ;  /* 0x00000009a8007c0c */ /* 0x000fe4000bf66270 */
[C---:B------:R-:W-:Y:S01]  /*3ac0*/  IADD3 R168, P6, R92.reuse, R114, RZ ;  /* 0x000000725ca87210 */ /* 0x040fe20007fde0ff */
[----:B------:R1:W4:Y:S01]  /*3ad0*/  @!P5 LDG.E.U8 R225, desc[UR10][R162.64] ;  /* 0x0000000aa2e1d981 */ /* 0x000322000c1e1100 */
[----:B0-----:R-:W-:Y:S02]  /*3ae0*/  LOP3.LUT R166, R179, 0x30, RZ, 0xfc, !PT ;  /* 0x00000030b3a67812 */ /* 0x001fe400078efcff */
[----:B------:R-:W-:Y:S02]  /*3af0*/  PRMT R223, RZ, 0x7610, R223 ;  /* 0x00007610ffdf7816 */ /* 0x000fe400000000df */
[----:B------:R-:W-:Y:S02]  /*3b00*/  LEA.HI.X.SX32 R169, R92, R106, 0x1, P6 ;  /* 0x0000006a5ca97211 */ /* 0x000fe400030f0eff */
[----:B------:R-:W-:-:S02]  /*3b10*/  ISETP.GE.AND P5, PT, R166, UR9, PT ;  /* 0x00000009a6007c0c */ /* 0x000fc4000bfa6270 */
[----:B------:R-:W-:Y:S01]  /*3b20*/  IADD3 R166, P6, R93, R114, RZ ;  /* 0x000000725da67210 */ /* 0x000fe20007fde0ff */
[----:B------:R0:W4:Y:S01]  /*3b30*/  @!P4 LDG.E.U8 R223, desc[UR10][R168.64] ;  /* 0x0000000aa8dfc981 */ /* 0x000122000c1e1100 */
[----:B------:R-:W-:Y:S02]  /*3b40*/  LOP3.LUT R164, R179, 0x32, RZ, 0xfc, !PT ;  /* 0x00000032b3a47812 */ /* 0x000fe400078efcff */
[----:B------:R-:W-:Y:S02]  /*3b50*/  PRMT R221, RZ, 0x7610, R221 ;  /* 0x00007610ffdd7816 */ /* 0x000fe400000000dd */
[----:B------:R-:W-:Y:S02]  /*3b60*/  LEA.HI.X.SX32 R167, R93, R106, 0x1, P6 ;  /* 0x0000006a5da77211 */ /* 0x000fe400030f0eff */
[----:B------:R-:W-:Y:S02]  /*3b70*/  ISETP.GE.AND P4, PT, R164, UR9, PT ;  /* 0x00000009a4007c0c */ /* 0x000fe4000bf86270 */
[----:B------:R-:W-:Y:S01]  /*3b80*/  IADD3 R164, P6, R94, R114, RZ ;  /* 0x000000725ea47210 */ /* 0x000fe20007fde0ff */
[----:B------:R0:W4:Y:S01]  /*3b90*/  @!P1 LDG.E.U8 R221, desc[UR10][R166.64] ;  /* 0x0000000aa6dd9981 */ /* 0x000122000c1e1100 */
[----:B-1----:R-:W-:-:S02]  /*3ba0*/  LOP3.LUT R162, R179, 0x34, RZ, 0xfc, !PT ;  /* 0x00000034b3a27812 */ /* 0x002fc400078efcff */
        /* <DEDUP_REMOVED lines=13> */
[----:B------:R-:W-:-:S02]  /*3c80*/  PRMT R226, RZ, 0x7610, R226 ;  /* 0x00007610ffe27816 */ /* 0x000fc400000000e2 */
[----:B------:R-:W-:Y:S02]  /*3c90*/  LEA.HI.X.SX32 R169, R96, R106, 0x1, P6 ;  /* 0x0000006a60a97211 */ /* 0x000fe400030f0eff */
[----:B------:R-:W-:Y:S02]  /*3ca0*/  IADD3 R166, P6, R97, R114, RZ ;  /* 0x0000007261a67210 */ /* 0x000fe40007fde0ff */
[----:B0-----:R-:W-:Y:S01]  /*3cb0*/  LOP3.LUT R164, R179, 0x3a, RZ, 0xfc, !PT ;  /* 0x0000003ab3a47812 */ /* 0x001fe200078efcff */
[----:B------:R-:W4:Y:S01]  /*3cc0*/  @!P5 LDG.E.U8 R226, desc[UR10][R168.64] ;  /* 0x0000000aa8e2d981 */ /* 0x000f22000c1e1100 */
[----:B------:R-:W-:Y:S02]  /*3cd0*/  PRMT R220, RZ, 0x7610, R220 ;  /* 0x00007610ffdc7816 */ /* 0x000fe400000000dc */
[----:B------:R-:W-:Y:S02]  /*3ce0*/  LEA.HI.X.SX32 R167, R97, R106, 0x1, P6 ;  /* 0x0000006a61a77211 */ /* 0x000fe400030f0eff */
[----:B------:R-:W-:-:S02]  /*3cf0*/  ISETP.GE.AND P5, PT, R164, UR9, PT ;  /* 0x00000009a4007c0c */ /* 0x000fc4000bfa6270 */
[C---:B------:R-:W-:Y:S01]  /*3d00*/  IADD3 R164, P6, R98.reuse, R114, RZ ;  /* 0x0000007262a47210 */ /* 0x040fe20007fde0ff */
[----:B------:R0:W4:Y:S01]  /*3d10*/  @!P4 LDG.E.U8 R220, desc[UR10][R166.64] ;  /* 0x0000000aa6dcc981 */ /* 0x000122000c1e1100 */
[----:B------:R-:W-:Y:S02]  /*3d20*/  PRMT R224, RZ, 0x7610, R224 ;  /* 0x00007610ffe07816 */ /* 0x000fe400000000e0 */
[----:B-1----:R-:W-:Y:S02]  /*3d30*/  LOP3.LUT R163, R179, 0x3c, RZ, 0xfc, !PT ;  /* 0x0000003cb3a37812 */ /* 0x002fe400078efcff */
[----:B------:R-:W-:Y:S02]  /*3d40*/  LEA.HI.X.SX32 R165, R98, R106, 0x1, P6 ;  /* 0x0000006a62a57211 */ /* 0x000fe400030f0eff */
[----:B------:R-:W-:Y:S02]  /*3d50*/  IADD3 R162, P4, R99, R114, RZ ;  /* 0x0000007263a27210 */ /* 0x000fe40007f9e0ff */
[----:B------:R-:W-:Y:S01]  /*3d60*/  ISETP.GE.AND P6, PT, R163, UR9, PT ;  /* 0x00000009a3007c0c */ /* 0x000fe2000bfc6270 */
[----:B------:R1:W4:Y:S01]  /*3d70*/  @!P1 LDG.E.U8 R224, desc[UR10][R164.64] ;  /* 0x0000000aa4e09981 */ /* 0x000322000c1e1100 */
[----:B------:R-:W-:-:S02]  /*3d80*/  PRMT R222, RZ, 0x7610, R222 ;  /* 0x00007610ffde7816 */ /* 0x000fc400000000de */
[----:B------:R-:W-:Y:S02]  /*3d90*/  LEA.HI.X.SX32 R163, R99, R106, 0x1, P4 ;  /* 0x0000006a63a37211 */ /* 0x000fe400020f0eff */
[C---:B------:R-:W-:Y:S02]  /*3da0*/  IADD3 R170, P1, R100.reuse, R114, RZ ;  /* 0x0000007264aa7210 */ /* 0x040fe40007f3e0ff */
[----:B0-----:R-:W-:Y:S01]  /*3db0*/  LOP3.LUT R166, R179, 0x3e, RZ, 0xfc, !PT ;  /* 0x0000003eb3a67812 */ /* 0x001fe200078efcff */
[----:B------:R-:W4:Y:S01]  /*3dc0*/  @!P2 LDG.E.U8 R222, desc[UR10][R162.64] ;  /* 0x0000000aa2dea981 */ /* 0x000f22000c1e1100 */
[----:B------:R-:W-:Y:S02]  /*3dd0*/  PRMT R200, RZ, 0x7610, R200 ;  /* 0x00007610ffc87816 */ /* 0x000fe400000000c8 */
[----:B------:R-:W-:Y:S02]  /*3de0*/  LEA.HI.X.SX32 R171, R100, R106, 0x1, P1 ;  /* 0x0000006a64ab7211 */ /* 0x000fe400008f0eff */
[----:B------:R-:W-:-:S02]  /*3df0*/  IADD3 R168, P2, R101, R114, RZ ;  /* 0x0000007265a87210 */ /* 0x000fc40007f5e0ff */
[----:B------:R-:W-:Y:S01]  /*3e00*/  ISETP.GE.AND P1, PT, R166, UR9, PT ;  /* 0x00000009a6007c0c */ /* 0x000fe2000bf26270 */
[----:B------:R-:W4:Y:S01]  /*3e10*/  @!P3 LDG.E.U8 R200, desc[UR10][R170.64] ;  /* 0x0000000aaac8b981 */ /* 0x000f22000c1e1100 */
[----:B------:R-:W-:Y:S02]  /*3e20*/  LEA.HI.X.SX32 R169, R101, R106, 0x1, P2 ;  /* 0x0000006a65a97211 */ /* 0x000fe400010f0eff */
[-C--:B------:R-:W-:Y:S02]  /*3e30*/  IADD3 R166, P2, R102, R114.reuse, RZ ;  /* 0x0000007266a67210 */ /* 0x080fe40007f5e0ff */
[----:B-1----:R-:W-:Y:S02]  /*3e40*/  IADD3 R164, P3, R103, R114, RZ ;  /* 0x0000007267a47210 */ /* 0x002fe40007f7e0ff */
[----:B------:R-:W-:Y:S02]  /*3e50*/  PRMT R218, RZ, 0x7610, R218 ;  /* 0x00007610ffda7816 */ /* 0x000fe400000000da */
[----:B------:R-:W-:-:S02]  /*3e60*/  PRMT R216, RZ, 0x7610, R216 ;  /* 0x00007610ffd87816 */ /* 0x000fc400000000d8 */
[----:B------:R-:W-:Y:S02]  /*3e70*/  PRMT R214, RZ, 0x7610, R214 ;  /* 0x00007610ffd67816 */ /* 0x000fe400000000d6 */
[-C--:B------:R-:W-:Y:S01]  /*3e80*/  LEA.HI.X.SX32 R167, R102, R106.reuse, 0x1, P2 ;  /* 0x0000006a66a77211 */ /* 0x080fe200010f0eff */
[----:B------:R0:W4:Y:S01]  /*3e90*/  @!P5 LDG.E.U8 R218, desc[UR10][R168.64] ;  /* 0x0000000aa8dad981 */ /* 0x000122000c1e1100 */
[----:B------:R-:W-:-:S03]  /*3ea0*/  LEA.HI.X.SX32 R165, R103, R106, 0x1, P3 ;  /* 0x0000006a67a57211 */ /* 0x000fc600018f0eff */
[----:B------:R1:W4:Y:S04]  /*3eb0*/  @!P6 LDG.E.U8 R216, desc[UR10][R166.64] ;  /* 0x0000000aa6d8e981 */ /* 0x000328000c1e1100 */
[----:B------:R-:W4:Y:S01]  /*3ec0*/  @!P1 LDG.E.U8 R214, desc[UR10][R164.64] ;  /* 0x0000000aa4d69981 */ /* 0x000f22000c1e1100 */
[----:B------:R-:W-:Y:S02]  /*3ed0*/  SHF.R.S32.HI R192, RZ, 0x1f, R105 ;  /* 0x0000001fffc07819 */ /* 0x000fe40000011469 */
[C---:B0-----:R-:W-:Y:S02]  /*3ee0*/  IADD3 R168, P1, R105.reuse, R122, RZ ;  /* 0x0000007a69a87210 */ /* 0x041fe40007f3e0ff */
[C---:B------:R-:W-:Y:S02]  /*3ef0*/  IADD3 R162, P2, R105.reuse, R116, RZ ;  /* 0x0000007469a27210 */ /* 0x040fe40007f5e0ff */
[----:B------:R-:W-:Y:S01]  /*3f00*/  PRMT R213, RZ, 0x7610, R213 ;  /* 0x00007610ffd57816 */ /* 0x000fe200000000d5 */
[C---:B------:R-:W-:Y:S01]  /*3f10*/  IMAD.X R169, R192.reuse, 0x1, R110, P1 ;  /* 0x00000001c0a97824 */ /* 0x040fe200008e066e */
[C---:B-1----:R-:W-:Y:S01]  /*3f20*/  IADD3 R166, P1, R105.reuse, R124, RZ ;  /* 0x0000007c69a67210 */ /* 0x042fe20007f3e0ff */
[----:B------:R-:W-:Y:S01]  /*3f30*/  IMAD.X R163, R192, 0x1, R107, P2 ;  /* 0x00000001c0a37824 */ /* 0x000fe200010e066b */
[----:B------:R-:W-:Y:S01]  /*3f40*/  BAR.SYNC.DEFER_BLOCKING 0x0 ;  /* 0x0000000000007b1d */ /* 0x000fe20000010000 */
[----:B------:R-:W-:-:S02]  /*3f50*/  IADD3 R172, P3, R105, R118, RZ ;  /* 0x0000007669ac7210 */ /* 0x000fc40007f7e0ff */
[----:B------:R-:W-:Y:S01]  /*3f60*/  PRMT R198, RZ, 0x7610, R198 ;  /* 0x00007610ffc67816 */ /* 0x000fe200000000c6 */
[C---:B------:R-:W-:Y:S02]  /*3f70*/  IMAD.X R167, R192.reuse, 0x1, R111, P1 ;  /* 0x00000001c0a77824 */ /* 0x040fe400008e066f */
[----:B------:R-:W-:Y:S01]  /*3f80*/  IMAD.X R173, R192, 0x1, R108, P3 ;  /* 0x00000001c0ad7824 */ /* 0x000fe200018e066c */
[----:B------:R-:W-:Y:S02]  /*3f90*/  PRMT R197, RZ, 0x7610, R197 ;  /* 0x00007610ffc57816 */ /* 0x000fe400000000c5 */
[----:B------:R-:W-:Y:S01]  /*3fa0*/  PRMT R211, RZ, 0x7610, R211 ;  /* 0x00007610ffd37816 */ /* 0x000fe200000000d3 */
[----:B------:R0:W4:Y:S04]  /*3fb0*/  @!P0 LDG.E.U8 R213, desc[UR10][R162.64] ;  /* 0x0000000aa2d58981 */ /* 0x000128000c1e1100 */
[----:B------:R1:W4:Y:S01]  /*3fc0*/  @!P0 LDG.E.U8 R198, desc[UR10][R172.64] ;  /* 0x0000000aacc68981 */ /* 0x000322000c1e1100 */
[----:B------:R-:W-:-:S03]  /*3fd0*/  IADD3 R170, P2, R105, R120, RZ ;  /* 0x0000007869aa7210 */ /* 0x000fc60007f5e0ff */
[----:B------:R2:W4:Y:S01]  /*3fe0*/  @!P0 LDG.E.U8 R197, desc[UR10][R168.64] ;  /* 0x0000000aa8c58981 */ /* 0x000522000c1e1100 */
[----:B0-----:R-:W-:-:S03]  /*3ff0*/  IADD3 R162, P1, R105, R128, RZ ;  /* 0x0000008069a27210 */ /* 0x001fc60007f3e0ff */
[----:B------:R0:W4:Y:S02]  /*4000*/  @!P0 LDG.E.U8 R211, desc[UR10][R166.64] ;  /* 0x0000000aa6d38981 */ /* 0x000124000c1e1100 */
[----:B------:R-:W-:Y:S01]  /*4010*/  IMAD.X R163, R192, 0x1, R113, P1 ;  /* 0x00000001c0a37824 */ /* 0x000fe200008e0671 */
[----:B-1----:R-:W-:-:S05]  /*4020*/  IADD3 R172, P1, R105, R130, RZ ;  /* 0x0000008269ac7210 */ /* 0x002fca0007f3e0ff */
[C---:B------:R-:W-:Y:S01]  /*4030*/  IMAD.X R173, R192.reuse, 0x1, R115, P1 ;  /* 0x00000001c0ad7824 */ /* 0x040fe200008e0673 */
[C---:B--2---:R-:W-:Y:S01]  /*4040*/  IADD3 R168, P1, R105.reuse, R188, RZ ;  /* 0x000000bc69a87210 */ /* 0x044fe20007f3e0ff */
[C---:B------:R-:W-:Y:S01]  /*4050*/  IMAD.X R171, R192.reuse, 0x1, R109, P2 ;  /* 0x00000001c0ab7824 */ /* 0x040fe200010e066d */
[----:B------:R-:W-:Y:S02]  /*4060*/  PRMT R210, RZ, 0x7610, R210 ;  /* 0x00007610ffd27816 */ /* 0x000fe400000000d2 */
[----:B------:R-:W-:Y:S01]  /*4070*/  PRMT R212, RZ, 0x7610, R212 ;  /* 0x00007610ffd47816 */ /* 0x000fe200000000d4 */
[C---:B------:R-:W-:Y:S01]  /*4080*/  IMAD.X R169, R192.reuse, 0x1, R119, P1 ;  /* 0x00000001c0a97824 */ /* 0x040fe200008e0677 */
[C---:B0-----:R-:W-:Y:S02]  /*4090*/  IADD3 R166, P1, R105.reuse, R186, RZ ;  /* 0x000000ba69a67210 */ /* 0x041fe40007f3e0ff */
[----:B------:R-:W-:Y:S01]  /*40a0*/  IADD3 R164, P2, R105, R126, RZ ;  /* 0x0000007e69a47210 */ /* 0x000fe20007f5e0ff */
[----:B------:R0:W2:Y:S01]  /*40b0*/  @!P0 LDG.E.U8 R210, desc[UR10][R162.64] ;  /* 0x0000000aa2d28981 */ /* 0x0000a2000c1e1100 */
[----:B------:R-:W-:Y:S01]  /*40c0*/  PRMT R195, RZ, 0x7610, R195 ;  /* 0x00007610ffc37816 */ /* 0x000fe200000000c3 */
[C---:B------:R-:W-:Y:S01]  /*40d0*/  IMAD.X R167, R192.reuse, 0x1, R121, P1 ;  /* 0x00000001c0a77824 */ /* 0x040fe200008e0679 */
[----:B------:R-:W-:Y:S01]  /*40e0*/  PRMT R196, RZ, 0x7610, R196 ;  /* 0x00007610ffc47816 */ /* 0x000fe200000000c4 */
[----:B------:R1:W2:Y:S01]  /*40f0*/  @!P0 LDG.E.U8 R212, desc[UR10][R170.64] ;  /* 0x0000000aaad48981 */ /* 0x0002a2000c1e1100 */
[----:B------:R-:W-:Y:S01]  /*4100*/  IMAD.X R165, R192, 0x1, R112, P2 ;  /* 0x00000001c0a57824 */ /* 0x000fe200010e0670 */
[----:B------:R-:W-:-:S02]  /*4110*/  PRMT R194, RZ, 0x7610, R194 ;  /* 0x00007610ffc27816 */ /* 0x000fc400000000c2 */
[----:B------:R3:W2:Y:S01]  /*4120*/  @!P0 LDG.E.U8 R195, desc[UR10][R172.64] ;  /* 0x0000000aacc38981 */ /* 0x0006a2000c1e1100 */
[----:B0-----:R-:W-:-:S03]  /*4130*/  IADD3 R162, P1, R105, R182, RZ ;  /* 0x000000b669a27210 */ /* 0x001fc60007f3e0ff */
[----:B------:R0:W2:Y:S01]  /*4140*/  @!P0 LDG.E.U8 R196, desc[UR10][R164.64] ;  /* 0x0000000aa4c48981 */ /* 0x0000a2000c1e1100 */
[C---:B-1----:R-:W-:Y:S01]  /*4150*/  IADD3 R170, P2, R105.reuse, R132, RZ ;  /* 0x0000008469aa7210 */ /* 0x042fe20007f5e0ff */
[C---:B------:R-:W-:Y:S02]  /*4160*/  IMAD.X R163, R192.reuse, 0x1, R125, P1 ;  /* 0x00000001c0a37824 */ /* 0x040fe400008e067d */
[----:B------:R1:W2:Y:S01]  /*4170*/  @!P0 LDG.E.U8 R194, desc[UR10][R168.64] ;  /* 0x0000000aa8c28981 */ /* 0x0002a2000c1e1100 */
[C---:B---3--:R-:W-:Y:S01]  /*4180*/  IADD3 R172, P1, R105.reuse, R180, RZ ;  /* 0x000000b469ac7210 */ /* 0x048fe20007f3e0ff */
[----:B------:R-:W-:Y:S01]  /*4190*/  IMAD.X R171, R192, 0x1, R117, P2 ;  /* 0x00000001c0ab7824 */ /* 0x000fe200010e0675 */
[----:B0-----:R-:W-:-:S03]  /*41a0*/  IADD3 R164, P2, R105, R184, RZ ;  /* 0x000000b869a47210 */ /* 0x001fc60007f5e0ff */
[C---:B------:R-:W-:Y:S01]  /*41b0*/  IMAD.X R173, R192.reuse, 0x1, R127, P1 ;  /* 0x00000001c0ad7824 */ /* 0x040fe200008e067f */
[----:B------:R-:W-:Y:S02]  /*41c0*/  PRMT R193, RZ, 0x7610, R193 ;  /* 0x00007610ffc17816 */ /* 0x000fe400000000c1 */
[----:B------:R-:W-:Y:S01]  /*41d0*/  SHF.R.S32.HI R190, RZ, 0x1f, R105 ;  /* 0x0000001fffbe7819 */ /* 0x000fe20000011469 */
[----:B------:R-:W-:Y:S01]  /*41e0*/  IMAD.X R165, R192, 0x1, R123, P2 ;  /* 0x00000001c0a57824 */ /* 0x000fe200010e067b */
[----:B-1----:R-:W-:Y:S02]  /*41f0*/  IADD3 R168, P1, R105, R148, RZ ;  /* 0x0000009469a87210 */ /* 0x002fe40007f3e0ff */
[----:B------:R-:W-:Y:S02]  /*4200*/  PRMT R207, RZ, 0x7610, R207 ;  /* 0x00007610ffcf7816 */ /* 0x000fe400000000cf */
[----:B------:R0:W3:Y:S01]  /*4210*/  @!P0 LDG.E.U8 R193, desc[UR10][R164.64] ;  /* 0x0000000aa4c18981 */ /* 0x0000e2000c1e1100 */
[----:B------:R-:W-:Y:S01]  /*4220*/  IMAD.X R169, R190, 0x1, R149, P1 ;  /* 0x00000001bea97824 */ /* 0x000fe200008e0695 */
[----:B------:R-:W-:-:S02]  /*4230*/  PRMT R209, RZ, 0x7610, R209 ;  /* 0x00007610ffd17816 */ /* 0x000fc400000000d1 */
[----:B------:R1:W3:Y:S01]  /*4240*/  @!P0 LDG.E.U8 R207, desc[UR10][R162.64] ;  /* 0x0000000aa2cf8981 */ /* 0x0002e2000c1e1100 */
[----:B------:R-:W-:-:S03]  /*4250*/  PRMT R183, RZ, 0x7610, R183 ;  /* 0x00007610ffb77816 */ /* 0x000fc600000000b7 */
[----:B------:R5:W3:Y:S01]  /*4260*/  @!P0 LDG.E.U8 R209, desc[UR10][R170.64] ;  /* 0x0000000aaad18981 */ /* 0x000ae2000c1e1100 */
[C---:B0-----:R-:W-:Y:S02]  /*4270*/  IADD3 R164, P1, R105.reuse, R150, RZ ;  /* 0x0000009669a47210 */ /* 0x041fe40007f3e0ff */
[----:B------:R-:W-:Y:S01]  /*4280*/  PRMT R206, RZ, 0x7610, R206 ;  /* 0x00007610ffce7816 */ /* 0x000fe200000000ce */
[----:B------:R0:W3:Y:S02]  /*4290*/  @!P0 LDG.E.U8 R183, desc[UR10][R168.64] ;  /* 0x0000000aa8b78981 */ /* 0x0000e4000c1e1100 */
[C---:B------:R-:W-:Y:S01]  /*42a0*/  IMAD.X R165, R190.reuse, 0x1, R151, P1 ;  /* 0x00000001bea57824 */ /* 0x040fe200008e0697 */
[C---:B-1----:R-:W-:Y:S02]  /*42b0*/  IADD3 R162, P1, R105.reuse, R154, RZ ;  /* 0x0000009a69a27210 */ /* 0x042fe40007f3e0ff */
[----:B-----5:R-:W-:Y:S02]  /*42c0*/  IADD3 R170, P2, R105, R146, RZ ;  /* 0x0000009269aa7210 */ /* 0x020fe40007f5e0ff */
[----:B------:R-:W-:Y:S01]  /*42d0*/  PRMT R208, RZ, 0x7610, R208 ;  /* 0x00007610ffd07816 */ /* 0x000fe200000000d0 */
[----:B------:R-:W-:-:S02]  /*42e0*/  IMAD.X R163, R190, 0x1, R155, P1 ;  /* 0x00000001bea37824 */ /* 0x000fc400008e069b */
[C---:B------:R-:W-:Y:S01]  /*42f0*/  IMAD.X R171, R190.reuse, 0x1, R147, P2 ;  /* 0x00000001beab7824 */ /* 0x040fe200010e0693 */
[----:B0-----:R-:W-:Y:S02]  /*4300*/  IADD3 R168, P1, R105, R156, RZ ;  /* 0x0000009c69a87210 */ /* 0x001fe40007f3e0ff */
[----:B------:R-:W-:Y:S01]  /*4310*/  PRMT R235, RZ, 0x7610, R235 ;  /* 0x00007610ffeb7816 */ /* 0x000fe200000000eb */
[----:B------:R0:W5:Y:S02]  /*4320*/  @!P0 LDG.E.U8 R208, desc[UR10][R166.64] ;  /* 0x0000000aa6d08981 */ /* 0x000164000c1e1100 */
[----:B------:R-:W-:Y:S02]  /*4330*/  IMAD.X R169, R190, 0x1, R157, P1 ;  /* 0x00000001bea97824 */ /* 0x000fe400008e069d */
[----:B------:R1:W5:Y:S01]  /*4340*/  @!P0 LDG.E.U8 R206, desc[UR10][R170.64] ;  /* 0x0000000aaace8981 */ /* 0x000362000c1e1100 */
[----:B------:R-:W-:-:S03]  /*4350*/  PRMT R185, RZ, 0x7610, R185 ;  /* 0x00007610ffb97816 */ /* 0x000fc600000000b9 */
[----:B------:R1:W5:Y:S01]  /*4360*/  @!P0 LDG.E.U8 R235, desc[UR10][R162.64] ;  /* 0x0000000aa2eb8981 */ /* 0x000362000c1e1100 */
[C---:B0-----:R-:W-:Y:S02]  /*4370*/  IADD3 R166, P2, R105.reuse, R152, RZ ;  /* 0x0000009869a67210 */ /* 0x041fe40007f5e0ff */
[----:B-1----:R-:W-:-:S03]  /*4380*/  IADD3 R170, P1, R105, R160, RZ ;  /* 0x000000a069aa7210 */ /* 0x002fc60007f3e0ff */
[C---:B------:R-:W-:Y:S02]  /*4390*/  IMAD.X R167, R190.reuse, 0x1, R153, P2 ;  /* 0x00000001bea77824 */ /* 0x040fe400010e0699 */
[C---:B------:R-:W-:Y:S01]  /*43a0*/  IMAD.X R171, R190.reuse, 0x1, R161, P1 ;  /* 0x00000001beab7824 */ /* 0x040fe200008e06a1 */
[----:B------:R-:W-:Y:S02]  /*43b0*/  IADD3 R162, P1, R105, R174, RZ ;  /* 0x000000ae69a27210 */ /* 0x000fe40007f3e0ff */
[----:B------:R0:W5:Y:S01]  /*43c0*/  @!P0 LDG.E.U8 R185, desc[UR10][R166.64] ;  /* 0x0000000aa6b98981 */ /* 0x000162000c1e1100 */
[----:B------:R-:W-:Y:S02]  /*43d0*/  PRMT R236, RZ, 0x7610, R236 ;  /* 0x00007610ffec7816 */ /* 0x000fe400000000ec */
[----:B------:R-:W-:Y:S01]  /*43e0*/  IMAD.X R163, R190, 0x1, R175, P1 ;  /* 0x00000001bea37824 */ /* 0x000fe200008e06af */
[----:B------:R-:W-:-:S03]  /*43f0*/  PRMT R238, RZ, 0x7610, R238 ;  /* 0x00007610ffee7816 */ /* 0x000fc600000000ee */
[----:B------:R1:W5:Y:S01]  /*4400*/  @!P0 LDG.E.U8 R236, desc[UR10][R168.64] ;  /* 0x0000000aa8ec8981 */ /* 0x000362000c1e1100 */
[----:B0-----:R-:W-:-:S03]  /*4410*/  IADD3 R166, P1, R105, R178, RZ ;  /* 0x000000b269a67210 */ /* 0x001fc60007f3e0ff */
[----:B------:R0:W5:Y:S01]  /*4420*/  @!P0 LDG.E.U8 R238, desc[UR10][R170.64] ;  /* 0x0000000aaaee8981 */ /* 0x000162000c1e1100 */
[----:B------:R-:W-:Y:S01]  /*4430*/  PRMT R192, RZ, 0x7610, R192 ;  /* 0x00007610ffc07816 */ /* 0x000fe200000000c0 */
[----:B------:R-:W-:Y:S01]  /*4440*/  IMAD.X R167, R190, 0x1, R129, P1 ;  /* 0x00000001bea77824 */ /* 0x000fe200008e0681 */
[----:B-1----:R-:W-:-:S04]  /*4450*/  IADD3 R168, P1, R105, R144, RZ ;  /* 0x0000009069a87210 */ /* 0x002fc80007f3e0ff */
[----:B------:R1:W5:Y:S01]  /*4460*/  @!P0 LDG.E.U8 R192, desc[UR10][R172.64] ;  /* 0x0000000aacc08981 */ /* 0x000362000c1e1100 */
[----:B------:R-:W-:Y:S02]  /*4470*/  PRMT R240, RZ, 0x7610, R240 ;  /* 0x00007610fff07816 */ /* 0x000fe400000000f0 */
[----:B------:R-:W-:Y:S01]  /*4480*/  PRMT R205, RZ, 0x7610, R205 ;  /* 0x00007610ffcd7816 */ /* 0x000fe200000000cd */
[C---:B------:R-:W-:Y:S01]  /*4490*/  IMAD.X R169, R190.reuse, 0x1, R145, P1 ;  /* 0x00000001bea97824 */ /* 0x040fe200008e0691 */
[C---:B0-----:R-:W-:Y:S02]  /*44a0*/  IADD3 R170, P1, R105.reuse, R142, RZ ;  /* 0x0000008e69aa7210 */ /* 0x041fe40007f3e0ff */
[----:B------:R-:W-:Y:S01]  /*44b0*/  PRMT R237, RZ, 0x7610, R237 ;  /* 0x00007610ffed7816 */ /* 0x000fe200000000ed */
[----:B------:R0:W5:Y:S01]  /*44c0*/  @!P0 LDG.E.U8 R240, desc[UR10][R162.64] ;  /* 0x0000000aa2f08981 */ /* 0x000162000c1e1100 */
[----:B-1----:R-:W-:Y:S01]  /*44d0*/  IADD3 R172, P2, R105, R158, RZ ;  /* 0x0000009e69ac7210 */ /* 0x002fe20007f5e0ff */
[----:B------:R-:W-:-:S02]  /*44e0*/  IMAD.X R171, R190, 0x1, R143, P1 ;  /* 0x00000001beab7824 */ /* 0x000fc400008e068f */
[----:B------:R1:W5:Y:S02]  /*44f0*/  @!P0 LDG.E.U8 R205, desc[UR10][R164.64] ;  /* 0x0000000aa4cd8981 */ /* 0x000364000c1e1100 */
[----:B------:R-:W-:Y:S01]  /*4500*/  IMAD.X R173, R190, 0x1, R159, P2 ;  /* 0x00000001bead7824 */ /* 0x000fe200010e069f */
[----:B0-----:R-:W-:-:S04]  /*4510*/  IADD3 R162, P1, R105, R140, RZ ;  /* 0x0000008c69a27210 */ /* 0x001fc80007f3e0ff */
[----:B------:R0:W5:Y:S01]  /*4520*/  @!P0 LDG.E.U8 R237, desc[UR10][R172.64] ;  /* 0x0000000aaced8981 */ /* 0x000162000c1e1100 */
[----:B-1----:R-:W-:Y:S01]  /*4530*/  IADD3 R164, P2, R105, R176, RZ ;  /* 0x000000b069a47210 */ /* 0x002fe20007f5e0ff */
[----:B------:R-:W-:Y:S01]  /*4540*/  IMAD.X R163, R190, 0x1, R141, P1 ;  /* 0x00000001bea37824 */ /* 0x000fe200008e068d */
[----:B------:R-:W-:-:S03]  /*4550*/  PRMT R239, RZ, 0x7610, R239 ;  /* 0x00007610ffef7816 */ /* 0x000fc600000000ef */
[C---:B------:R-:W-:Y:S01]  /*4560*/  IMAD.X R165, R190.reuse, 0x1, R131, P2 ;  /* 0x00000001bea57824 */ /* 0x040fe200010e0683 */
[----:B0-----:R-:W-:Y:S02]  /*4570*/  IADD3 R172, P1, R105, R138, RZ ;  /* 0x0000008a69ac7210 */ /* 0x001fe40007f3e0ff */
[----:B------:R-:W-:Y:S02]  /*4580*/  PRMT R241, RZ, 0x7610, R241 ;  /* 0x00007610fff17816 */ /* 0x000fe400000000f1 */
[----:B------:R0:W5:Y:S01]  /*4590*/  @!P0 LDG.E.U8 R239, desc[UR10][R164.64] ;  /* 0x0000000aa4ef8981 */ /* 0x000162000c1e1100 */
[----:B------:R-:W-:Y:S01]  /*45a0*/  IMAD.X R173, R190, 0x1, R139, P1 ;  /* 0x00000001bead7824 */ /* 0x000fe200008e068b */
[----:B------:R-:W-:Y:S02]  /*45b0*/  PRMT R244, RZ, 0x7610, R244 ;  /* 0x00007610fff47816 */ /* 0x000fe400000000f4 */
[----:B------:R1:W5:Y:S01]  /*45c0*/  @!P0 LDG.E.U8 R241, desc[UR10][R166.64] ;  /* 0x0000000aa6f18981 */ /* 0x000362000c1e1100 */
[----:B------:R-:W-:-:S02]  /*45d0*/  PRMT R242, RZ, 0x7610, R242 ;  /* 0x00007610fff27816 */ /* 0x000fc400000000f2 */
[----:B------:R-:W-:Y:S01]  /*45e0*/  PRMT R243, RZ, 0x7610, R243 ;  /* 0x00007610fff37816 */ /* 0x000fe200000000f3 */
[----:B------:R1:W5:Y:S01]  /*45f0*/  @!P0 LDG.E.U8 R244, desc[UR10][R162.64] ;  /* 0x0000000aa2f48981 */ /* 0x000362000c1e1100 */
[C---:B0-----:R-:W-:Y:S02]  /*4600*/  IADD3 R164, P1, R105.reuse, R134, RZ ;  /* 0x0000008669a47210 */ /* 0x041fe40007f3e0ff */
[----:B------:R-:W-:Y:S01]  /*4610*/  PRMT R245, RZ, 0x7610, R245 ;  /* 0x00007610fff57816 */ /* 0x000fe200000000f5 */
[----:B------:R0:W5:Y:S02]  /*4620*/  @!P0 LDG.E.U8 R242, desc[UR10][R168.64] ;  /* 0x0000000aa8f28981 */ /* 0x000164000c1e1100 */
[C---:B------:R-:W-:Y:S01]  /*4630*/  IMAD.X R165, R190.reuse, 0x1, R135, P1 ;  /* 0x00000001bea57824 */ /* 0x040fe200008e0687 */
[C---:B-1----:R-:W-:Y:S01]  /*4640*/  IADD3 R166, P1, R105.reuse, R136, RZ ;  /* 0x0000008869a67210 */ /* 0x042fe20007f3e0ff */
[----:B------:R1:W5:Y:S04]  /*4650*/  @!P0 LDG.E.U8 R243, desc[UR10][R170.64] ;  /* 0x0000000aaaf38981 */ /* 0x000368000c1e1100 */
[----:B------:R-:W-:Y:S01]  /*4660*/  IMAD.X R167, R190, 0x1, R137, P1 ;  /* 0x00000001bea77824 */ /* 0x000fe200008e0689 */
[----:B------:R-:W-:Y:S01]  /*4670*/  IADD3 R162, P1, R105, R6, RZ ;  /* 0x0000000669a27210 */ /* 0x000fe20007f3e0ff */
[----:B------:R-:W5:Y:S01]  /*4680*/  @!P0 LDG.E.U8 R245, desc[UR10][R172.64] ;  /* 0x0000000aacf58981 */ /* 0x000f62000c1e1100 */
[----:B0-----:R-:W-:-:S02]  /*4690*/  PRMT R169, RZ, 0x7610, R169 ;  /* 0x00007610ffa97816 */ /* 0x001fc400000000a9 */
[----:B------:R-:W-:Y:S01]  /*46a0*/  PRMT R168, RZ, 0x7610, R168 ;  /* 0x00007610ffa87816 */ /* 0x000fe200000000a8 */
[----:B------:R-:W-:Y:S01]  /*46b0*/  IMAD.X R163, R190, 0x1, R133, P1 ;  /* 0x00000001bea37824 */ /* 0x000fe200008e0685 */
[----:B-1----:R-:W-:Y:S02]  /*46c0*/  PRMT R170, RZ, 0x7610, R170 ;  /* 0x00007610ffaa7816 */ /* 0x002fe400000000aa */
[----:B------:R0:W5:Y:S04]  /*46d0*/  @!P0 LDG.E.U8 R169, desc[UR10][R164.64] ;  /* 0x0000000aa4a98981 */ /* 0x000168000c1e1100 */
[----:B------:R-:W5:Y:S04]  /*46e0*/  @!P0 LDG.E.U8 R168, desc[UR10][R166.64] ;  /* 0x0000000aa6a88981 */ /* 0x000f68000c1e1100 */
[----:B------:R1:W5:Y:S01]  /*46f0*/  @!P0 LDG.E.U8 R170, desc[UR10][R162.64] ;  /* 0x0000000aa2aa8981 */ /* 0x000362000c1e1100 */
[C---:B------:R-:W-:Y:S01]  /*4700*/  IMAD.SHL.U32 R171, R0.reuse, 0x8, RZ ;  /* 0x0000000800ab7824 */ /* 0x040fe200078e00ff */
[----:B0-----:R-:W-:-:S04]  /*4710*/  LOP3.LUT R164, R0, 0x7f, RZ, 0xc0, !PT ;  /* 0x0000007f00a47812 */ /* 0x001fc800078ec0ff */
[----:B------:R-:W-:Y:S02]  /*4720*/  LOP3.LUT R171, R171, 0x30, RZ, 0xc0, !PT ;  /* 0x00000030abab7812 */ /* 0x000fe400078ec0ff */
[----:B------:R-:W-:-:S03]  /*4730*/  LOP3.LUT P0, RZ, R0, 0x80, RZ, 0xc0, !PT ;  /* 0x0000008000ff7812 */ /* 0x000fc6000780c0ff */
[----:B------:R-:W-:Y:S01]  /*4740*/  IMAD R164, R164, 0x40, R171 ;  /* 0x00000040a4a47824 */ /* 0x000fe200078e02ab */
[----:B-1----:R-:W-:-:S04]  /*4750*/  SEL R163, RZ, 0x90, !P0 ;  /* 0x00000090ffa37807 */ /* 0x002fc80004000000 */
[----:B------:R-:W-:-:S04]  /*4760*/  LOP3.LUT R164, R164, R179, RZ, 0xfc, !PT ;  /* 0x000000b3a4a47212 */ /* 0x000fc800078efcff */
[C---:B------:R-:W-:Y:S01]  /*4770*/  LOP3.LUT R166, R164.reuse, 0x10, RZ, 0x3c, !PT ;  /* 0x00000010a4a67812 */ /* 0x040fe200078e3cff */
[----:B------:R-:W-:Y:S01]  /*4780*/  STS.U8 [R164+UR8], R234 ;  /* 0x000000eaa4007988 */ /* 0x000fe20008000008 */
[----:B------:R-:W-:-:S03]  /*4790*/  LOP3.LUT R162, R164, 0x20, RZ, 0x3c, !PT ;  /* 0x00000020a4a27812 */ /* 0x000fc600078e3cff */
[----:B------:R-:W-:Y:S04]  /*47a0*/  STS.U8 [R164+UR8+0x2], R199 ;  /* 0x000002c7a4007988 */ /* 0x000fe80008000008 */
[----:B------:R-:W-:Y:S04]  /*47b0*/  STS.U8 [R164+UR8+0x4], R201 ;  /* 0x000004c9a4007988 */ /* 0x000fe80008000008 */
[----:B----4-:R-:W-:Y:S04]  /*47c0*/  STS.U8 [R164+UR8+0x6], R202 ;  /* 0x000006caa4007988 */ /* 0x010fe80008000008 */
[----:B------:R-:W-:Y:S04]  /*47d0*/  STS.U8 [R164+UR8+0x8], R231 ;  /* 0x000008e7a4007988 */ /* 0x000fe80008000008 */
[----:B------:R-:W-:Y:S04]  /*47e0*/  STS.U8 [R164+UR8+0xa], R181 ;  /* 0x00000ab5a4007988 */ /* 0x000fe80008000008 */
[----:B------:R-:W-:Y:S04]  /*47f0*/  STS.U8 [R164+UR8+0xc], R191 ;  /* 0x00000cbfa4007988 */ /* 0x000fe80008000008 */
[----:B------:R0:W-:Y:S04]  /*4800*/  STS.U8 [R164+UR8+0xe], R203 ;  /* 0x00000ecba4007988 */ /* 0x0001e80008000008 */
[----:B------:R1:W-:Y:S01]  /*4810*/  STS.U8 [R166+UR8], R177 ;  /* 0x000000b1a6007988 */ /* 0x0003e20008000008 */
[----:B0-----:R-:W-:-:S03]  /*4820*/  LOP3.LUT R164, R163, 0x7f, R0, 0x78, !PT ;  /* 0x0000007fa3a47812 */ /* 0x001fc600078e7800 */
[----:B------:R1:W-:Y:S01]  /*4830*/  STS.U8 [R166+UR8+0x2], R204 ;  /* 0x000002cca6007988 */ /* 0x0003e20008000008 */
[----:B------:R-:W-:-:S03]  /*4840*/  LOP3.LUT R163, R164, 0x20, RZ, 0x3c, !PT ;  /* 0x00000020a4a37812 */ /* 0x000fc600078e3cff */
[----:B------:R1:W-:Y:S04]  /*4850*/  STS.U8 [R166+UR8+0x4], R187 ;  /* 0x000004bba6007988 */ /* 0x0003e80008000008 */
[----:B------:R1:W-:Y:S04]  /*4860*/  STS.U8 [R166+UR8+0x6], R189 ;  /* 0x000006bda6007988 */ /* 0x0003e80008000008 */
[----:B------:R1:W-:Y:S04]  /*4870*/  STS.U8 [R166+UR8+0x8], R217 ;  /* 0x000008d9a6007988 */ /* 0x0003e80008000008 */
[----:B------:R1:W-:Y:S04]  /*4880*/  STS.U8 [R166+UR8+0xa], R233 ;  /* 0x00000ae9a6007988 */ /* 0x0003e80008000008 */
[----:B------:R1:W-:Y:S04]  /*4890*/  STS.U8 [R166+UR8+0xc], R232 ;  /* 0x00000ce8a6007988 */ /* 0x0003e80008000008 */
[----:B------:R1:W-:Y:S04]  /*48a0*/  STS.U8 [R166+UR8+0xe], R230 ;  /* 0x00000ee6a6007988 */ /* 0x0003e80008000008 */
[----:B------:R1:W-:Y:S04]  /*48b0*/  STS.U8 [R162+UR8], R229 ;  /* 0x000000e5a2007988 */ /* 0x0003e80008000008 */
[----:B------:R1:W-:Y:S04]  /*48c0*/  STS.U8 [R162+UR8+0x2], R228 ;  /* 0x000002e4a2007988 */ /* 0x0003e80008000008 */
        /* <DEDUP_REMOVED lines=14> */
[----:B------:R1:W-:Y:S04]  /*49b0*/  STS.U8 [R164+UR8+0x2000], R213 ;  /* 0x002000d5a4007988 */ /* 0x0003e80008000008 */
[----:B--2---:R1:W-:Y:S04]  /*49c0*/  STS.U8 [R164+UR8+0x2200], R212 ;  /* 0x002200d4a4007988 */ /* 0x0043e80008000008 */
[----:B------:R1:W-:Y:S04]  /*49d0*/  STS.U8 [R164+UR8+0x2400], R211 ;  /* 0x002400d3a4007988 */ /* 0x0003e80008000008 */
[----:B------:R1:W-:Y:S04]  /*49e0*/  STS.U8 [R164+UR8+0x2600], R210 ;  /* 0x002600d2a4007988 */ /* 0x0003e80008000008 */
[----:B---3--:R1:W-:Y:S04]  /*49f0*/  STS.U8 [R164+UR8+0x2c00], R207 ;  /* 0x002c00cfa4007988 */ /* 0x0083e80008000008 */
[----:B------:R1:W-:Y:S04]  /*4a00*/  STS.U8 [R164+UR8+0x2800], R209 ;  /* 0x002800d1a4007988 */ /* 0x0003e80008000008 */
[----:B-----5:R1:W-:Y:S04]  /*4a10*/  STS.U8 [R164+UR8+0x2a00], R208 ;  /* 0x002a00d0a4007988 */ /* 0x0203e80008000008 */
[----:B------:R1:W-:Y:S04]  /*4a20*/  STS.U8 [R164+UR8+0x3800], R206 ;  /* 0x003800cea4007988 */ /* 0x0003e80008000008 */
[----:B------:R1:W-:Y:S01]  /*4a30*/  STS.U8 [R164+UR8+0x3400], R235 ;  /* 0x003400eba4007988 */ /* 0x0003e20008000008 */
[----:B------:R-:W-:-:S03]  /*4a40*/  USHF.L.U32 UR6, UR16, 0x6, URZ ;  /* 0x0000000610067899 */ /* 0x000fc6000800063f */
        /* <DEDUP_REMOVED lines=22> */
[----:B------:R1:W-:Y:S01]  /*4bb0*/  STS.U8 [R163+UR8+0x3f00], R170 ;  /* 0x003f00aaa3007988 */ /* 0x0003e20008000008 */
[----:B------:R0:W-:Y:S06]  /*4bc0*/  MEMBAR.ALL.CTA ;  /* 0x0000000000007992 */ /* 0x0001ec0000008000 */
[----:B0-----:R-:W0:Y:S01]  /*4bd0*/  FENCE.VIEW.ASYNC.S ;  /* 0x00000000000073c6 */ /* 0x001e220000000000 */
[----:B------:R-:W-:-:S04]  /*4be0*/  ULOP3.LUT UR6, UR6, 0x100, URZ, 0xc0, !UPT ;  /* 0x0000010006067892 */ /* 0x000fc8000f8ec03f */
[----:B------:R-:W-:Y:S01]  /*4bf0*/  ULEA.HI UR6, UR8, UR6, URZ, 0x1c ;  /* 0x0000000608067291 */ /* 0x000fe2000f8fe03f */
[----:B0-----:R-:W-:Y:S03]  /*4c00*/  BAR.SYNC.DEFER_BLOCKING 0x0 ;  /* 0x0000000000007b1d */ /* 0x001fe60000010000 */
[----:B------:R-:W-:-:S03]  /*4c10*/  ULOP3.LUT UR6, UR6, 0x3fff, URZ, 0xc0, !UPT ;  /* 0x00003fff06067892 */ /* 0x000fc6000f8ec03f */
[----:B------:R-:W-:Y:S01]  /*4c20*/  UMOV UR22, UR4 ;  /* 0x0000000400167c82 */ /* 0x000fe20008000000 */
[----:B------:R-:W-:-:S03]  /*4c30*/  UMOV UR23, 0x80000020 ;  /* 0x8000002000177882 */ /* 0x000fc60000000000 */
[----:B------:R-:W-:Y:S01]  /*4c40*/  UMOV UR20, UR6 ;  /* 0x0000000600147c82 */ /* 0x000fe20008000000 */
[----:B------:R-:W-:Y:S01]  /*4c50*/  UMOV UR21, 0x80000020 ;  /* 0x8000002000157882 */ /* 0x000fe20000000000 */
[----:B------:R-:W-:-:S06]  /*4c60*/  WARPGROUP.ARRIVE ;  /* 0x00000000000079c5 */ /* 0x000fcc0000000000 */
[----:B------:R-:W-:Y:S01]  /*4c70*/  QGMMA.64x128x32.F32.E4M3.E4M3 R24, gdesc[UR20], R24 ;  /* 0x01e00000141879f3 */ /* 0x000fe20008700818 */
[----:B------:R-:W-:Y:S01]  /*4c80*/  UMOV UR12, 0xfffffffe ;  /* 0xfffffffe000c7882 */ /* 0x000fe20000000000 */
[----:B------:R-:W-:Y:S01]  /*4c90*/  UMOV UR13, 0x7fffffdf ;  /* 0x7fffffdf000d7882 */ /* 0x000fe20000000000 */
[----:B------:R-:W-:Y:S02]  /*4ca0*/  UMOV UR7, URZ ;  /* 0x0000003f00077c82 */ /* 0x000fe40008000000 */
[----:B------:R-:W-:Y:S02]  /*4cb0*/  UIADD3.64 UR12, UR6, -UR12, URZ ;  /* 0x8000000c060c7297 */ /* 0x000fe4000fffe03f */
[----:B------:R-:W-:Y:S02]  /*4cc0*/  USHF.R.S32.HI UR6, URZ, 0x1f, UR17 ;  /* 0x0000001f3f067899 */ /* 0x000fe40008011411 */
[----:B------:R-:W-:-:S04]  /*4cd0*/  IADD3 R142, P5, R142, UR17, RZ ;  /* 0x000000118e8e7c10 */ /* 0x000fc8000ffbe0ff */
[----:B------:R-:W-:Y:S02]  /*4ce0*/  IADD3.X R143, R143, UR6, RZ, P5, !PT ;  /* 0x000000068f8f7c10 */ /* 0x000fe4000affe4ff */
[----:B------:R-:W-:Y:S02]  /*4cf0*/  IADD3 R156, P5, R156, UR17, RZ ;  /* 0x000000119c9c7c10 */ /* 0x000fe4000ffbe0ff */
[----:B------:R-:W-:Y:S02]  /*4d00*/  IADD3 R6, P0, R6, UR17, RZ ;  /* 0x0000001106067c10 */ /* 0x000fe4000ff1e0ff */
[----:B------:R-:W-:Y:S02]  /*4d10*/  IADD3 R134, P1, R134, UR17, RZ ;  /* 0x0000001186867c10 */ /* 0x000fe4000ff3e0ff */
[----:B------:R-:W-:Y:S02]  /*4d20*/  IADD3 R136, P2, R136, UR17, RZ ;  /* 0x0000001188887c10 */ /* 0x000fe4000ff5e0ff */
[----:B------:R-:W-:Y:S01]  /*4d30*/  IADD3 R138, P3, R138, UR17, RZ ;  /* 0x000000118a8a7c10 */ /* 0x000fe2000ff7e0ff */
[----:B------:R-:W-:Y:S01]  /*4d40*/  QGMMA.64x128x32.F32.E4M3.E4M3 R24, gdesc[UR12], R24, gsb0 ;  /* 0x01e000000c1879f3 */ /* 0x000fe20008000818 */
[----:B------:R-:W-:-:S02]  /*4d50*/  IADD3.X R157, R157, UR6, RZ, P5, !PT ;  /* 0x000000069d9d7c10 */ /* 0x000fc4000affe4ff */
[----:B------:R-:W-:Y:S02]  /*4d60*/  IADD3 R182, P5, R182, UR17, RZ ;  /* 0x00000011b6b67c10 */ /* 0x000fe4000ffbe0ff */
[----:B------:R-:W-:Y:S02]  /*4d70*/  IADD3 R140, P4, R140, UR17, RZ ;  /* 0x000000118c8c7c10 */ /* 0x000fe4000ff9e0ff */
[----:B------:R-:W-:Y:S02]  /*4d80*/  IADD3.X R133, R133, UR6, RZ, P0, !PT ;  /* 0x0000000685857c10 */ /* 0x000fe400087fe4ff */
[----:B------:R-:W-:Y:S02]  /*4d90*/  IADD3.X R135, R135, UR6, RZ, P1, !PT ;  /* 0x0000000687877c10 */ /* 0x000fe40008ffe4ff */
[----:B------:R-:W-:Y:S02]  /*4da0*/  IADD3.X R137, R137, UR6, RZ, P2, !PT ;  /* 0x0000000689897c10 */ /* 0x000fe400097fe4ff */
[----:B------:R-:W-:-:S02]  /*4db0*/  IADD3.X R139, R139, UR6, RZ, P3, !PT ;  /* 0x000000068b8b7c10 */ /* 0x000fc40009ffe4ff */
[----:B------:R-:W-:Y:S02]  /*4dc0*/  IADD3 R144, P6, R144, UR17, RZ ;  /* 0x0000001190907c10 */ /* 0x000fe4000ffde0ff */
[----:B------:R-:W-:Y:S02]  /*4dd0*/  IADD3 R146, P0, R146, UR17, RZ ;  /* 0x0000001192927c10 */ /* 0x000fe4000ff1e0ff */
[----:B------:R-:W-:Y:S02]  /*4de0*/  IADD3 R148, P1, R148, UR17, RZ ;  /* 0x0000001194947c10 */ /* 0x000fe4000ff3e0ff */
[----:B------:R-:W-:Y:S02]  /*4df0*/  IADD3 R150, P2, R150, UR17, RZ ;  /* 0x0000001196967c10 */ /* 0x000fe4000ff5e0ff */
[----:B------:R-:W-:Y:S01]  /*4e00*/  IADD3 R152, P3, R152, UR17, RZ ;  /* 0x0000001198987c10 */ /* 0x000fe2000ff7e0ff */
[----:B------:R-:W-:Y:S01]  /*4e10*/  VIADD R104, R104, 0xffffffff ;  /* 0xffffffff68687836 */ /* 0x000fe20000000000 */
[----:B------:R-:W-:-:S02]  /*4e20*/  IADD3.X R125, R125, UR6, RZ, P5, !PT ;  /* 0x000000067d7d7c10 */ /* 0x000fc4000affe4ff */
[----:B------:R-:W-:Y:S02]  /*4e30*/  IADD3.X R141, R141, UR6, RZ, P4, !PT ;  /* 0x000000068d8d7c10 */ /* 0x000fe4000a7fe4ff */
[----:B------:R-:W-:Y:S02]  /*4e40*/  IADD3 R126, P5, R126, UR17, RZ ;  /* 0x000000117e7e7c10 */ /* 0x000fe4000ffbe0ff */
[----:B------:R-:W-:Y:S02]  /*4e50*/  IADD3 R154, P4, R154, UR17, RZ ;  /* 0x000000119a9a7c10 */ /* 0x000fe4000ff9e0ff */
[----:B------:R-:W-:Y:S02]  /*4e60*/  IADD3.X R145, R145, UR6, RZ, P6, !PT ;  /* 0x0000000691917c10 */ /* 0x000fe4000b7fe4ff */
[----:B------:R-:W-:Y:S02]  /*4e70*/  IADD3.X R147, R147, UR6, RZ, P0, !PT ;  /* 0x0000000693937c10 */ /* 0x000fe400087fe4ff */
[----:B------:R-:W-:-:S02]  /*4e80*/  IADD3.X R149, R149, UR6, RZ, P1, !PT ;  /* 0x0000000695957c10 */ /* 0x000fc40008ffe4ff */
[----:B------:R-:W-:Y:S02]  /*4e90*/  IADD3.X R151, R151, UR6, RZ, P2, !PT ;  /* 0x0000000697977c10 */ /* 0x000fe400097fe4ff */
[----:B------:R-:W-:Y:S02]  /*4ea0*/  IADD3.X R153, R153, UR6, RZ, P3, !PT ;  /* 0x0000000699997c10 */ /* 0x000fe40009ffe4ff */
[----:B------:R-:W-:Y:S02]  /*4eb0*/  IADD3 R158, P6, R158, UR17, RZ ;  /* 0x000000119e9e7c10 */ /* 0x000fe4000ffde0ff */
[----:B------:R-:W-:Y:S02]  /*4ec0*/  IADD3 R160, P0, R160, UR17, RZ ;  /* 0x00000011a0a07c10 */ /* 0x000fe4000ff1e0ff */
[----:B------:R-:W-:Y:S02]  /*4ed0*/  IADD3 R174, P1, R174, UR17, RZ ;  /* 0x00000011aeae7c10 */ /* 0x000fe4000ff3e0ff */
[----:B------:R-:W-:-:S02]  /*4ee0*/  IADD3 R176, P2, R176, UR17, RZ ;  /* 0x00000011b0b07c10 */ /* 0x000fc4000ff5e0ff */
[----:B------:R-:W-:Y:S02]  /*4ef0*/  IADD3 R178, P3, R178, UR17, RZ ;  /* 0x00000011b2b27c10 */ /* 0x000fe4000ff7e0ff */
[----:B------:R-:W-:Y:S02]  /*4f00*/  IADD3.X R112, R112, UR6, RZ, P5, !PT ;  /* 0x0000000670707c10 */ /* 0x000fe4000affe4ff */
[----:B------:R-:W-:Y:S02]  /*4f10*/  IADD3.X R155, R155, UR6, RZ, P4, !PT ;  /* 0x000000069b9b7c10 */ /* 0x000fe4000a7fe4ff */
[----:B------:R-:W-:Y:S02]  /*4f20*/  ISETP.NE.U32.AND P5, PT, R104, RZ, PT ;  /* 0x000000ff6800720c */ /* 0x000fe40003fa5070 */
[----:B------:R-:W-:Y:S02]  /*4f30*/  IADD3 R180, P4, R180, UR17, RZ ;  /* 0x00000011b4b47c10 */ /* 0x000fe4000ff9e0ff */
[----:B------:R-:W-:-:S02]  /*4f40*/  IADD3.X R159, R159, UR6, RZ, P6, !PT ;  /* 0x000000069f9f7c10 */ /* 0x000fc4000b7fe4ff */
[----:B------:R-:W-:Y:S02]  /*4f50*/  IADD3.X R161, R161, UR6, RZ, P0, !PT ;  /* 0x00000006a1a17c10 */ /* 0x000fe400087fe4ff */
[----:B------:R-:W-:Y:S02]  /*4f60*/  IADD3.X R175, R175, UR6, RZ, P1, !PT ;  /* 0x00000006afaf7c10 */ /* 0x000fe40008ffe4ff */
[----:B------:R-:W-:Y:S02]  /*4f70*/  IADD3.X R131, R131, UR6, RZ, P2, !PT ;  /* 0x0000000683837c10 */ /* 0x000fe400097fe4ff */
[----:B------:R-:W-:Y:S02]  /*4f80*/  IADD3.X R129, R129, UR6, RZ, P3, !PT ;  /* 0x0000000681817c10 */ /* 0x000fe40009ffe4ff */
[----:B------:R-:W-:Y:S02]  /*4f90*/  IADD3 R184, P6, R184, UR17, RZ ;  /* 0x00000011b8b87c10 */ /* 0x000fe4000ffde0ff */
[----:B------:R-:W-:-:S02]  /*4fa0*/  IADD3 R186, P0, R186, UR17, RZ ;  /* 0x00000011baba7c10 */ /* 0x000fc4000ff1e0ff */
[----:B------:R-:W-:Y:S02]  /*4fb0*/  IADD3 R188, P1, R188, UR17, RZ ;  /* 0x00000011bcbc7c10 */ /* 0x000fe4000ff3e0ff */
[----:B------:R-:W-:Y:S02]  /*4fc0*/  IADD3 R132, P2, R132, UR17, RZ ;  /* 0x0000001184847c10 */ /* 0x000fe4000ff5e0ff */
[----:B------:R-:W-:Y:S02]  /*4fd0*/  IADD3 R130, P3, R130, UR17, RZ ;  /* 0x0000001182827c10 */ /* 0x000fe4000ff7e0ff */
[----:B------:R-:W-:Y:S02]  /*4fe0*/  IADD3.X R127, R127, UR6, RZ, P4, !PT ;  /* 0x000000067f7f7c10 */ /* 0x000fe4000a7fe4ff */
        /* <DEDUP_REMOVED lines=11> */
[----:B------:R-:W-:Y:S01]  /*50a0*/  IADD3.X R113, R113, UR6, RZ, P4, !PT ;  /* 0x0000000671717c10 */ /* 0x000fe2000a7fe4ff */
[----:B------:R-:W-:Y:S01]  /*50b0*/  UIADD3 UR9, UR9, -0x40, URZ ;  /* 0xffffffc009097890 */ /* 0x000fe2000fffe03f */
[----:B------:R-:W-:Y:S02]  /*50c0*/  IADD3 R114, P4, R7, R114, RZ ;  /* 0x0000007207727210 */ /* 0x000fe40007f9e0ff */
[----:B------:R-:W-:-:S02]  /*50d0*/  IADD3.X R111, R111, UR6, RZ, P6, !PT ;  /* 0x000000066f6f7c10 */ /* 0x000fc4000b7fe4ff */
[----:B------:R-:W-:Y:S02]  /*50e0*/  IADD3.X R110, R110, UR6, RZ, P0, !PT ;  /* 0x000000066e6e7c10 */ /* 0x000fe400087fe4ff */
[----:B------:R-:W-:Y:S02]  /*50f0*/  IADD3.X R109, R109, UR6, RZ, P1, !PT ;  /* 0x000000066d6d7c10 */ /* 0x000fe40008ffe4ff */
[----:B------:R-:W-:Y:S02]  /*5100*/  IADD3.X R108, R108, UR6, RZ, P2, !PT ;  /* 0x000000066c6c7c10 */ /* 0x000fe400097fe4ff */
[----:B------:R-:W-:Y:S02]  /*5110*/  IADD3.X R107, R107, UR6, RZ, P3, !PT ;  /* 0x000000066b6b7c10 */ /* 0x000fe40009ffe4ff */
[----:B------:R-:W-:Y:S01]  /*5120*/  LEA.HI.X.SX32 R106, R7, R106, 0x1, P4 ;  /* 0x0000006a076a7211 */ /* 0x000fe200020f0eff */
[----:B------:R-:W-:Y:S02]  /*5130*/  WARPGROUP.DEPBAR.LE gsb0, 0x0 ;  /* 0x00008000000079c5 */ /* 0x000fe40000010000 */
[----:B-1----:R-:W-:Y:S05]  /*5140*/  @P5 BRA `(.L_x_2) ;  /* 0xffffffe000545947 */ /* 0x002fea000383ffff */
.L_x_1:
[----:B------:R-:W-:Y:S01]  /*5150*/  F2FP.SATFINITE.E4M3.F32.PACK_AB_MERGE_C R24, R25, R24, RZ ;  /* 0x000000181918723e */ /* 0x000fe200048070ff */
[C---:B------:R-:W-:Y:S01]  /*5160*/  IMAD.SHL.U32 R5, R0.reuse, 0x100, RZ ;  /* 0x0000010000057824 */ /* 0x040fe200078e00ff */
[----:B------:R-:W-:Y:S01]  /*5170*/  F2FP.SATFINITE.E4M3.F32.PACK_AB_MERGE_C R28, R29, R28, RZ ;  /* 0x0000001c1d1c723e */ /* 0x000fe200048070ff */
[----:B------:R-:W-:Y:S01]  /*5180*/  IMAD.SHL.U32 R25, R0, 0x10, RZ ;  /* 0x0000001000197824 */ /* 0x000fe200078e00ff */
[----:B------:R-:W-:Y:S01]  /*5190*/  F2FP.SATFINITE.E4M3.F32.PACK_AB_MERGE_C R32, R33, R32, RZ ;  /* 0x000000202120723e */ /* 0x000fe200048070ff */
[----:B------:R-:W-:Y:S01]  /*51a0*/  ULDC.64 UR4, c[0x0][0x228] ;  /* 0x00008a0000047ab9 */ /* 0x000fe20000000a00 */
[----:B------:R-:W-:Y:S01]  /*51b0*/  F2FP.SATFINITE.E4M3.F32.PACK_AB_MERGE_C R85, R85, R84, RZ ;  /* 0x000000545555723e */ /* 0x000fe200048070ff */
[----:B------:R-:W-:Y:S01]  /*51c0*/  ULDC UR6, c[0x0][0x22c] ;  /* 0x00008b0000067ab9 */ /* 0x000fe20000000800 */
[----:B------:R-:W-:Y:S01]  /*51d0*/  SHF.R.U32.HI R84, RZ, 0x7, R0 ;  /* 0x00000007ff547819 */ /* 0x000fe20000011600 */
[----:B------:R-:W-:Y:S01]  /*51e0*/  ULDC UR7, c[0x0][0x22c] ;  /* 0x00008b0000077ab9 */ /* 0x000fe20000000800 */
[----:B------:R-:W-:-:S02]  /*51f0*/  LOP3.LUT R11, R24, 0xffff, RZ, 0xc0, !PT ;  /* 0x0000ffff180b7812 */ /* 0x000fc400078ec0ff */
[----:B------:R-:W-:Y:S02]  /*5200*/  LOP3.LUT R116, R32, 0xffff, RZ, 0xc0, !PT ;  /* 0x0000ffff20747812 */ /* 0x000fe400078ec0ff */
[----:B------:R-:W-:Y:S02]  /*5210*/  LOP3.LUT R16, R28, 0xffff, RZ, 0xc0, !PT ;  /* 0x0000ffff1c107812 */ /* 0x000fe400078ec0ff */
[----:B------:R-:W-:Y:S02]  /*5220*/  F2FP.SATFINITE.E4M3.F32.PACK_AB_MERGE_C R27, R27, R26, RZ ;  /* 0x0000001a1b1b723e */ /* 0x000fe400048070ff */
[----:B------:R-:W-:Y:S02]  /*5230*/  F2FP.SATFINITE.E4M3.F32.PACK_AB_MERGE_C R31, R31, R30, RZ ;  /* 0x0000001e1f1f723e */ /* 0x000fe400048070ff */
[----:B------:R-:W-:Y:S02]  /*5240*/  F2FP.SATFINITE.E4M3.F32.PACK_AB_MERGE_C R35, R35, R34, RZ ;  /* 0x000000222323723e */ /* 0x000fe400048070ff */
[----:B------:R-:W-:-:S02]  /*5250*/  LOP3.LUT R5, R5, 0x800, RZ, 0xc0, !PT ;  /* 0x0000080005057812 */ /* 0x000fc400078ec0ff */
[----:B------:R-:W-:Y:S02]  /*5260*/  LOP3.LUT R0, R25, 0x70, RZ, 0xc0, !PT ;  /* 0x0000007019007812 */ /* 0x000fe400078ec0ff */
[----:B------:R-:W-:Y:S02]  /*5270*/  SGXT.U32 R84, R84, 0x1 ;  /* 0x000000015454781a */ /* 0x000fe40000000000 */
[----:B------:R-:W-:Y:S02]  /*5280*/  PRMT R7, R116, 0x3340, R1 ;  /* 0x0000334074077816 */ /* 0x000fe40000000001 */
[----:B------:R-:W-:Y:S02]  /*5290*/  PRMT R6, R11, 0x3340, R16 ;  /* 0x000033400b067816 */ /* 0x000fe40000000010 */
[----:B------:R-:W-:Y:S02]  /*52a0*/  F2FP.SATFINITE.E4M3.F32.PACK_AB_MERGE_C R41, R41, R40, RZ ;  /* 0x000000282929723e */ /* 0x000fe400048070ff */
[----:B------:R-:W-:-:S02]  /*52b0*/  F2FP.SATFINITE.E4M3.F32.PACK_AB_MERGE_C R45, R45, R44, RZ ;  /* 0x0000002c2d2d723e */ /* 0x000fc400048070ff */
[----:B------:R-:W-:Y:S02]  /*52c0*/  F2FP.SATFINITE.E4M3.F32.PACK_AB_MERGE_C R49, R49, R48, RZ ;  /* 0x000000303131723e */ /* 0x000fe400048070ff */
[----:B------:R-:W-:Y:S02]  /*52d0*/  LOP3.LUT R13, R27, 0xffff, RZ, 0xc0, !PT ;  /* 0x0000ffff1b0d7812 */ /* 0x000fe400078ec0ff */
[----:B------:R-:W-:Y:S02]  /*52e0*/  LOP3.LUT R20, R31, 0xffff, RZ, 0xc0, !PT ;  /* 0x0000ffff1f147812 */ /* 0x000fe400078ec0ff */
[----:B------:R-:W-:Y:S02]  /*52f0*/  LOP3.LUT R120, R35, 0xffff, RZ, 0xc0, !PT ;  /* 0x0000ffff23787812 */ /* 0x000fe400078ec0ff */
[----:B------:R-:W-:Y:S02]  /*5300*/  F2FP.SATFINITE.E4M3.F32.PACK_AB_MERGE_C R37, R37, R36, RZ ;  /* 0x000000242525723e */ /* 0x000fe400048070ff */
[----:B------:R-:W-:-:S02]  /*5310*/  F2FP.SATFINITE.E4M3.F32.PACK_AB_MERGE_C R39, R39, R38, RZ ;  /* 0x000000262727723e */ /* 0x000fc400048070ff */
[----:B------:R-:W-:Y:S02]  /*5320*/  F2FP.SATFINITE.E4M3.F32.PACK_AB_MERGE_C R43, R43, R42, RZ ;  /* 0x0000002a2b2b723e */ /* 0x000fe400048070ff */
[----:B------:R-:W-:Y:S02]  /*5330*/  F2FP.SATFINITE.E4M3.F32.PACK_AB_MERGE_C R47, R47, R46, RZ ;  /* 0x0000002e2f2f723e */ /* 0x000fe400048070ff */
[----:B------:R-:W-:Y:S02]  /*5340*/  F2FP.SATFINITE.E4M3.F32.PACK_AB_MERGE_C R51, R51, R50, RZ ;  /* 0x000000323333723e */ /* 0x000fe400048070ff */
[----:B------:R-:W-:Y:S02]  /*5350*/  F2FP.SATFINITE.E4M3.F32.PACK_AB_MERGE_C R53, R53, R52, RZ ;  /* 0x000000343535723e */ /* 0x000fe400048070ff */
        /* <DEDUP_REMOVED lines=16> */
[----:B------:R-:W-:Y:S02]  /*5460*/  IADD3 R5, R5, UR8, R0 ;  /* 0x0000000805057c10 */ /* 0x000fe4000fffe000 */
[C---:B------:R-:W-:Y:S02]  /*5470*/  LOP3.LUT R86, R3.reuse, R84, RZ, 0xfc, !PT ;  /* 0x0000005403567212 */ /* 0x040fe400078efcff */
[C-C-:B------:R-:W-:Y:S02]  /*5480*/  LOP3.LUT R29, R3.reuse, 0x7e, R84.reuse, 0xfe, !PT ;  /* 0x0000007e031d7812 */ /* 0x140fe400078efe54 */
[----:B------:R-:W-:-:S02]  /*5490*/  LOP3.LUT R33, R3, 0x7c, R84, 0xfe, !PT ;  /* 0x0000007c03217812 */ /* 0x000fc400078efe54 */
[C-C-:B------:R-:W-:Y:S02]  /*54a0*/  LOP3.LUT R88, R3.reuse, 0x7a, R84.reuse, 0xfe, !PT ;  /* 0x0000007a03587812 */ /* 0x140fe400078efe54 */
[C-C-:B------:R-:W-:Y:S02]  /*54b0*/  LOP3.LUT R89, R3.reuse, 0x78, R84.reuse, 0xfe, !PT ;  /* 0x0000007803597812 */ /* 0x140fe400078efe54 */
[C-C-:B------:R-:W-:Y:S02]  /*54c0*/  LOP3.LUT R90, R3.reuse, 0x76, R84.reuse, 0xfe, !PT ;  /* 0x00000076035a7812 */ /* 0x140fe400078efe54 */
[C-C-:B------:R-:W-:Y:S02]  /*54d0*/  LOP3.LUT R91, R3.reuse, 0x74, R84.reuse, 0xfe, !PT ;  /* 0x00000074035b7812 */ /* 0x140fe400078efe54 */
        /* <DEDUP_REMOVED lines=56> */
[----:B------:R-:W-:Y:S02]  /*5860*/  LOP3.LUT R84, R3, 0x2, R84, 0xfe, !PT ;  /* 0x0000000203547812 */ /* 0x000fe400078efe54 */
[----:B------:R-:W-:Y:S02]  /*5870*/  PRMT R10, R6, 0x5410, R7 ;  /* 0x00005410060a7816 */ /* 0x000fe40000000007 */
[----:B------:R-:W-:Y:S02]  /*5880*/  LOP3.LUT R4, R4, 0x780, RZ, 0xc0, !PT ;  /* 0x0000078004047812 */ /* 0x000fe400078ec0ff */
[----:B------:R-:W-:Y:S02]  /*5890*/  LOP3.LUT R41, R41, 0xffff, RZ, 0xc0, !PT ;  /* 0x0000ffff29297812 */ /* 0x000fe400078ec0ff */
[----:B------:R-:W-:Y:S01]  /*58a0*/  LOP3.LUT R124, R45, 0xffff, RZ, 0xc0, !PT ;  /* 0x0000ffff2d7c7812 */ /* 0x000fe200078ec0ff */
[----:B------:R-:W-:Y:S01]  /*58b0*/  IMAD.IADD R27, R4, 0x1, R5 ;  /* 0x00000001041b7824 */ /* 0x000fe200078e0205 */
[----:B------:R-:W-:-:S02]  /*58c0*/  LOP3.LUT R132, R49, 0xffff, RZ, 0xc0, !PT ;  /* 0x0000ffff31847812 */ /* 0x000fc400078ec0ff */
[----:B------:R-:W-:Y:S02]  /*58d0*/  PRMT R6, R120, 0x3340, R1 ;  /* 0x0000334078067816 */ /* 0x000fe40000000001 */
[----:B------:R-:W-:Y:S02]  /*58e0*/  PRMT R3, R13, 0x3340, R20 ;  /* 0x000033400d037816 */ /* 0x000fe40000000014 */
[----:B------:R-:W-:Y:S02]  /*58f0*/  LOP3.LUT R57, R57, 0xffff, RZ, 0xc0, !PT ;  /* 0x0000ffff39397812 */ /* 0x000fe400078ec0ff */
[----:B------:R-:W-:Y:S02]  /*5900*/  LOP3.LUT R59, R59, 0xffff, RZ, 0xc0, !PT ;  /* 0x0000ffff3b3b7812 */ /* 0x000fe400078ec0ff */
[----:B------:R-:W-:Y:S02]  /*5910*/  LOP3.LUT R136, R61, 0xffff, RZ, 0xc0, !PT ;  /* 0x0000ffff3d887812 */ /* 0x000fe400078ec0ff */
[----:B------:R-:W-:-:S02]  /*5920*/  LOP3.LUT R138, R63, 0xffff, RZ, 0xc0, !PT ;  /* 0x0000ffff3f8a7812 */ /* 0x000fc400078ec0ff */
[----:B------:R-:W-:Y:S02]  /*5930*/  LOP3.LUT R140, R65, 0xffff, RZ, 0xc0, !PT ;  /* 0x0000ffff418c7812 */ /* 0x000fe400078ec0ff */
[----:B------:R-:W-:Y:S02]  /*5940*/  LOP3.LUT R142, R67, 0xffff, RZ, 0xc0, !PT ;  /* 0x0000ffff438e7812 */ /* 0x000fe400078ec0ff */
[----:B------:R-:W-:Y:S02]  /*5950*/  LOP3.LUT R43, R43, 0xffff, RZ, 0xc0, !PT ;  /* 0x0000ffff2b2b7812 */ /* 0x000fe400078ec0ff */
[----:B------:R-:W-:Y:S02]  /*5960*/  LOP3.LUT R128, R47, 0xffff, RZ, 0xc0, !PT ;  /* 0x0000ffff2f807812 */ /* 0x000fe400078ec0ff */
[----:B------:R-:W-:Y:S02]  /*5970*/  LOP3.LUT R134, R51, 0xffff, RZ, 0xc0, !PT ;  /* 0x0000ffff33867812 */ /* 0x000fe400078ec0ff */
[----:B------:R-:W-:-:S02]  /*5980*/  PRMT R8, R132, 0x3340, R1 ;  /* 0x0000334084087816 */ /* 0x000fc40000000001 */
[----:B------:R-:W-:Y:S02]  /*5990*/  PRMT R7, R41, 0x3340, R124 ;  /* 0x0000334029077816 */ /* 0x000fe4000000007c */
[----:B------:R-:W-:Y:S02]  /*59a0*/  PRMT R14, R3, 0x5410, R6 ;  /* 0x00005410030e7816 */ /* 0x000fe40000000006 */
[----:B------:R-:W-:Y:S02]  /*59b0*/  LOP3.LUT R73, R73, 0xffff, RZ, 0xc0, !PT ;  /* 0x0000ffff49497812 */ /* 0x000fe400078ec0ff */
[----:B------:R-:W-:Y:S02]  /*59c0*/  LOP3.LUT R144, R77, 0xffff, RZ, 0xc0, !PT ;  /* 0x0000ffff4d907812 */ /* 0x000fe400078ec0ff */
[----:B------:R-:W-:Y:S02]  /*59d0*/  LOP3.LUT R148, R81, 0xffff, RZ, 0xc0, !PT ;  /* 0x0000ffff51947812 */ /* 0x000fe400078ec0ff */
[----:B------:R-:W-:-:S02]  /*59e0*/  PRMT R4, R140, 0x3340, R1 ;  /* 0x000033408c047816 */ /* 0x000fc40000000001 */
[--C-:B------:R-:W-:Y:S02]  /*59f0*/  PRMT R6, R142, 0x3340, R1.reuse ;  /* 0x000033408e067816 */ /* 0x100fe40000000001 */
[----:B------:R-:W-:Y:S02]  /*5a00*/  PRMT R3, R57, 0x3340, R136 ;  /* 0x0000334039037816 */ /* 0x000fe40000000088 */
[----:B------:R-:W-:Y:S02]  /*5a10*/  PRMT R5, R59, 0x3340, R138 ;  /* 0x000033403b057816 */ /* 0x000fe4000000008a */
[----:B------:R-:W-:Y:S02]  /*5a20*/  PRMT R12, R134, 0x3340, R1 ;  /* 0x00003340860c7816 */ /* 0x000fe40000000001 */
[----:B------:R-:W-:Y:S02]  /*5a30*/  PRMT R9, R43, 0x3340, R128 ;  /* 0x000033402b097816 */ /* 0x000fe40000000080 */
[----:B------:R-:W-:-:S02]  /*5a40*/  PRMT R18, R7, 0x5410, R8 ;  /* 0x0000541007127816 */ /* 0x000fc40000000008 */
[----:B------:R-:W-:Y:S02]  /*5a50*/  LOP3.LUT R75, R75, 0xffff, RZ, 0xc0, !PT ;  /* 0x0000ffff4b4b7812 */ /* 0x000fe400078ec0ff */
[----:B------:R-:W-:Y:S02]  /*5a60*/  LOP3.LUT R146, R79, 0xffff, RZ, 0xc0, !PT ;  /* 0x0000ffff4f927812 */ /* 0x000fe400078ec0ff */
[----:B------:R-:W-:Y:S02]  /*5a70*/  LOP3.LUT R150, R83, 0xffff, RZ, 0xc0, !PT ;  /* 0x0000ffff53967812 */ /* 0x000fe400078ec0ff */
[----:B------:R-:W-:Y:S02]  /*5a80*/  PRMT R8, R148, 0x3340, R1 ;  /* 0x0000334094087816 */ /* 0x000fe40000000001 */
[----:B------:R-:W-:Y:S02]  /*5a90*/  PRMT R7, R73, 0x3340, R144 ;  /* 0x0000334049077816 */ /* 0x000fe40000000090 */
[----:B------:R-:W-:-:S02]  /*5aa0*/  PRMT R118, R3, 0x5410, R4 ;  /* 0x0000541003767816 */ /* 0x000fc40000000004 */
[----:B------:R-:W-:Y:S02]  /*5ab0*/  PRMT R122, R5, 0x5410, R6 ;  /* 0x00005410057a7816 */ /* 0x000fe40000000006 */
[----:B------:R-:W-:Y:S02]  /*5ac0*/  SHF.R.U32.HI R4, RZ, 0x8, R16 ;  /* 0x00000008ff047819 */ /* 0x000fe40000011610 */
[----:B------:R-:W-:Y:S02]  /*5ad0*/  SHF.R.U32.HI R3, RZ, 0x8, R11 ;  /* 0x00000008ff037819 */ /* 0x000fe4000001160b */
[----:B------:R-:W-:Y:S02]  /*5ae0*/  SHF.R.U32.HI R5, RZ, 0x8, R116 ;  /* 0x00000008ff057819 */ /* 0x000fe40000011674 */
[----:B------:R-:W-:Y:S02]  /*5af0*/  PRMT R22, R9, 0x5410, R12 ;  /* 0x0000541009167816 */ /* 0x000fe4000000000c */
[----:B------:R-:W-:-:S02]  /*5b00*/  PRMT R12, R150, 0x3340, R1 ;  /* 0x00003340960c7816 */ /* 0x000fc40000000001 */
[----:B------:R-:W-:Y:S02]  /*5b10*/  PRMT R9, R75, 0x3340, R146 ;  /* 0x000033404b097816 */ /* 0x000fe40000000092 */
[----:B------:R-:W-:Y:S02]  /*5b20*/  PRMT R126, R7, 0x5410, R8 ;  /* 0x00005410077e7816 */ /* 0x000fe40000000008 */
[----:B------:R-:W-:Y:S02]  /*5b30*/  LOP3.LUT R4, R4, 0xffff, RZ, 0xc0, !PT ;  /* 0x0000ffff04047812 */ /* 0x000fe400078ec0ff */
[----:B------:R-:W-:Y:S02]  /*5b40*/  LOP3.LUT R3, R3, 0xffff, RZ, 0xc0, !PT ;  /* 0x0000ffff03037812 */ /* 0x000fe400078ec0ff */
[----:B------:R-:W-:Y:S02]  /*5b50*/  LOP3.LUT R5, R5, 0xffff, RZ, 0xc0, !PT ;  /* 0x0000ffff05057812 */ /* 0x000fe400078ec0ff */
[----:B------:R-:W-:-:S02]  /*5b60*/  SHF.R.U32.HI R6, RZ, 0x8, R41 ;  /* 0x00000008ff067819 */ /* 0x000fc40000011629 */
[----:B------:R-:W-:Y:S02]  /*5b70*/  SHF.R.U32.HI R7, RZ, 0x8, R124 ;  /* 0x00000008ff077819 */ /* 0x000fe4000001167c */
[----:B------:R-:W-:Y:S02]  /*5b80*/  PRMT R130, R9, 0x5410, R12 ;  /* 0x0000541009827816 */ /* 0x000fe4000000000c */
[----:B------:R-:W-:Y:S02]  /*5b90*/  PRMT R9, R3, 0x3340, R4 ;  /* 0x0000334003097816 */ /* 0x000fe40000000004 */
[----:B------:R-:W-:Y:S02]  /*5ba0*/  PRMT R12, R5, 0x3340, R2 ;  /* 0x00003340050c7816 */ /* 0x000fe40000000002 */
[----:B------:R-:W-:Y:S02]  /*5bb0*/  SHF.R.U32.HI R8, RZ, 0x8, R132 ;  /* 0x00000008ff087819 */ /* 0x000fe40000011684 */
[----:B------:R-:W-:-:S02]  /*5bc0*/  LOP3.LUT R7, R7, 0xffff, RZ, 0xc0, !PT ;  /* 0x0000ffff07077812 */ /* 0x000fc400078ec0ff */
[----:B------:R-:W-:Y:S02]  /*5bd0*/  LOP3.LUT R6, R6, 0xffff, RZ, 0xc0, !PT ;  /* 0x0000ffff06067812 */ /* 0x000fe400078ec0ff */
[----:B------:R-:W-:Y:S02]  /*5be0*/  SHF.R.U32.HI R3, RZ, 0x8, R13 ;  /* 0x00000008ff037819 */ /* 0x000fe4000001160d */
[----:B------:R-:W-:Y:S02]  /*5bf0*/  SHF.R.U32.HI R4, RZ, 0x8, R20 ;  /* 0x00000008ff047819 */ /* 0x000fe40000011614 */
[----:B------:R-:W-:Y:S02]  /*5c00*/  SHF.R.U32.HI R5, RZ, 0x8, R120 ;  /* 0x00000008ff057819 */ /* 0x000fe40000011678 */
[----:B------:R-:W-:Y:S02]  /*5c10*/  LOP3.LUT R8, R8, 0xffff, RZ, 0xc0, !PT ;  /* 0x0000ffff08087812 */ /* 0x000fe400078ec0ff */
[----:B------:R-:W-:-:S02]  /*5c20*/  PRMT R13, R6, 0x3340, R7 ;  /* 0x00003340060d7816 */ /* 0x000fc40000000007 */
[----:B------:R-:W-:Y:S02]  /*5c30*/  LOP3.LUT R4, R4, 0xffff, RZ, 0xc0, !PT ;  /* 0x0000ffff04047812 */ /* 0x000fe400078ec0ff */
[----:B------:R-:W-:Y:S02]  /*5c40*/  LOP3.LUT R3, R3, 0xffff, RZ, 0xc0, !PT ;  /* 0x0000ffff03037812 */ /* 0x000fe400078ec0ff */
[----:B------:R-:W-:Y:S02]  /*5c50*/  LOP3.LUT R5, R5, 0xffff, RZ, 0xc0, !PT ;  /* 0x0000ffff05057812 */ /* 0x000fe400078ec0ff */
[----:B------:R-:W-:Y:S02]  /*5c60*/  SHF.R.U32.HI R6, RZ, 0x8, R57 ;  /* 0x00000008ff067819 */ /* 0x000fe40000011639 */
[----:B------:R-:W-:Y:S02]  /*5c70*/  SHF.R.U32.HI R7, RZ, 0x8, R136 ;  /* 0x00000008ff077819 */ /* 0x000fe40000011688 */
[----:B------:R-:W-:Y:S01]  /*5c80*/  ISETP.GE.AND P0, PT, R2, UR4, PT ;  /* 0x0000000402007c0c */ /* 0x000fe2000bf06270 */
[----:B------:R-:W-:Y:S01]  /*5c90*/  ULDC UR4, c[0x0][0x244] ;  /* 0x0000910000047ab9 */ /* 0x000fe20000000800 */
[----:B------:R-:W-:-:S02]  /*5ca0*/  PRMT R20, R8, 0x3340, R1 ;  /* 0x0000334008147816 */ /* 0x000fc40000000001 */
[----:B------:R-:W-:Y:S02]  /*5cb0*/  PRMT R11, R3, 0x3340, R4 ;  /* 0x00003340030b7816 */ /* 0x000fe40000000004 */
[----:B------:R-:W-:Y:S02]  /*5cc0*/  PRMT R16, R5, 0x3340, R2 ;  /* 0x0000334005107816 */ /* 0x000fe40000000002 */
[----:B------:R-:W-:Y:S02]  /*5cd0*/  SHF.R.U32.HI R8, RZ, 0x8, R140 ;  /* 0x00000008ff087819 */ /* 0x000fe4000001168c */
[----:B------:R-:W-:Y:S02]  /*5ce0*/  LOP3.LUT R7, R7, 0xffff, RZ, 0xc0, !PT ;  /* 0x0000ffff07077812 */ /* 0x000fe400078ec0ff */
[----:B------:R-:W-:Y:S02]  /*5cf0*/  LOP3.LUT R6, R6, 0xffff, RZ, 0xc0, !PT ;  /* 0x0000ffff06067812 */ /* 0x000fe400078ec0ff */
[----:B------:R-:W-:-:S02]  /*5d00*/  SHF.R.U32.HI R3, RZ, 0x8, R43 ;  /* 0x00000008ff037819 */ /* 0x000fc4000001162b */
[----:B------:R-:W-:Y:S02]  /*5d10*/  SHF.R.U32.HI R4, RZ, 0x8, R128 ;  /* 0x00000008ff047819 */ /* 0x000fe40000011680 */
[----:B------:R-:W-:Y:S02]  /*5d20*/  SHF.R.U32.HI R5, RZ, 0x8, R134 ;  /* 0x00000008ff057819 */ /* 0x000fe40000011686 */
[----:B------:R-:W-:Y:S02]  /*5d30*/  ISETP.LT.AND P5, PT, R17, UR6, !P0 ;  /* 0x0000000611007c0c */ /* 0x000fe4000c7a1270 */
[----:B------:R-:W-:Y:S02]  /*5d40*/  LOP3.LUT R8, R8, 0xffff, RZ, 0xc0, !PT ;  /* 0x0000ffff08087812 */ /* 0x000fe400078ec0ff */
[----:B------:R-:W-:Y:S02]  /*5d50*/  PRMT R17, R6, 0x3340, R7 ;  /* 0x0000334006117816 */ /* 0x000fe40000000007 */
[----:B------:R-:W-:-:S02]  /*5d60*/  LOP3.LUT R4, R4, 0xffff, RZ, 0xc0, !PT ;  /* 0x0000ffff04047812 */ /* 0x000fc400078ec0ff */
[----:B------:R-:W-:Y:S02]  /*5d70*/  LOP3.LUT R3, R3, 0xffff, RZ, 0xc0, !PT ;  /* 0x0000ffff03037812 */ /* 0x000fe400078ec0ff */
[----:B------:R-:W-:Y:S02]  /*5d80*/  LOP3.LUT R5, R5, 0xffff, RZ, 0xc0, !PT ;  /* 0x0000ffff05057812 */ /* 0x000fe400078ec0ff */
[----:B------:R-:W-:Y:S02]  /*5d90*/  SHF.R.U32.HI R6, RZ, 0x8, R73 ;  /* 0x00000008ff067819 */ /* 0x000fe40000011649 */
[----:B------:R-:W-:Y:S02]  /*5da0*/  SHF.R.U32.HI R7, RZ, 0x8, R144 ;  /* 0x00000008ff077819 */ /* 0x000fe40000011690 */
[----:B------:R-:W-:Y:S01]  /*5db0*/  ISETP.LT.AND P4, PT, R15, UR7, !P0 ;  /* 0x000000070f007c0c */ /* 0x000fe2000c781270 */
[----:B------:R-:W-:Y:S01]  /*5dc0*/  ULDC.64 UR6, c[0x0][0x220] ;  /* 0x0000880000067ab9 */ /* 0x000fe20000000a00 */
        /* <DEDUP_REMOVED lines=9> */
[----:B------:R-:W-:Y:S02]  /*5e60*/  LOP3.LUT R8, R8, 0xffff, RZ, 0xc0, !PT ;  /* 0x0000ffff08087812 */ /* 0x000fe400078ec0ff */
[----:B------:R-:W-:Y:S02]  /*5e70*/  PRMT R21, R6, 0x3340, R7 ;  /* 0x0000334006157816 */ /* 0x000fe40000000007 */
[----:B------:R-:W-:Y:S02]  /*5e80*/  LOP3.LUT R4, R4, 0xffff, RZ, 0xc0, !PT ;  /* 0x0000ffff04047812 */ /* 0x000fe400078ec0ff */
[----:B------:R-:W-:-:S02]  /*5e90*/  LOP3.LUT R3, R3, 0xffff, RZ, 0xc0, !PT ;  /* 0x0000ffff03037812 */ /* 0x000fc400078ec0ff */
[----:B------:R-:W-:Y:S02]  /*5ea0*/  LOP3.LUT R5, R5, 0xffff, RZ, 0xc0, !PT ;  /* 0x0000ffff05057812 */ /* 0x000fe400078ec0ff */
[----:B------:R-:W-:Y:S02]  /*5eb0*/  SHF.R.U32.HI R6, RZ, 0x8, R146 ;  /* 0x00000008ff067819 */ /* 0x000fe40000011692 */
[----:B------:R-:W-:Y:S02]  /*5ec0*/  PRMT R12, R9, 0x5410, R12 ;  /* 0x00005410090c7816 */ /* 0x000fe4000000000c */
[----:B------:R-:W-:Y:S02]  /*5ed0*/  PRMT R16, R11, 0x5410, R16 ;  /* 0x000054100b107816 */ /* 0x000fe40000000010 */
[----:B------:R-:W-:Y:S02]  /*5ee0*/  LOP3.LUT R37, R37, 0xffff, RZ, 0xc0, !PT ;  /* 0x0000ffff25257812 */ /* 0x000fe400078ec0ff */
[----:B------:R-:W-:-:S02]  /*5ef0*/  LOP3.LUT R39, R39, 0xffff, RZ, 0xc0, !PT ;  /* 0x0000ffff27277812 */ /* 0x000fc400078ec0ff */
[----:B------:R-:W-:Y:S02]  /*5f00*/  PRMT R128, R8, 0x3340, R1 ;  /* 0x0000334008807816 */ /* 0x000fe40000000001 */
[----:B------:R-:W-:Y:S02]  /*5f10*/  PRMT R19, R3, 0x3340, R4 ;  /* 0x0000334003137816 */ /* 0x000fe40000000004 */
[----:B------:R-:W-:Y:S02]  /*5f20*/  PRMT R124, R5, 0x3340, R2 ;  /* 0x00003340057c7816 */ /* 0x000fe40000000002 */
[----:B------:R-:W-:Y:S02]  /*5f30*/  LOP3.LUT R8, R6, 0xffff, RZ, 0xc0, !PT ;  /* 0x0000ffff06087812 */ /* 0x000fe400078ec0ff */
[--C-:B------:R-:W-:Y:S02]  /*5f40*/  PRMT R4, R10, 0x4210, R37.reuse ;  /* 0x000042100a047816 */ /* 0x100fe40000000025 */
[----:B------:R-:W-:-:S02]  /*5f50*/  PRMT R5, R12, 0x5210, R37 ;  /* 0x000052100c057816 */ /* 0x000fc40000000025 */
[--C-:B------:R-:W-:Y:S02]  /*5f60*/  PRMT R6, R14, 0x4210, R39.reuse ;  /* 0x000042100e067816 */ /* 0x100fe40000000027 */
[----:B------:R-:W-:Y:S01]  /*5f70*/  PRMT R7, R16, 0x5210, R39 ;  /* 0x0000521010077816 */ /* 0x000fe20000000027 */
[----:B------:R-:W-:Y:S01]  /*5f80*/  BAR.SYNC.DEFER_BLOCKING 0x0 ;  /* 0x0000000000007b1d */ /* 0x000fe20000010000 */
[----:B------:R-:W-:Y:S02]  /*5f90*/  SHF.R.U32.HI R3, RZ, 0x8, R75 ;  /* 0x00000008ff037819 */ /* 0x000fe4000001164b */
[----:B------:R-:W-:Y:S02]  /*5fa0*/  LOP3.LUT R25, R25, 0xff0, RZ, 0xc0, !PT ;  /* 0x00000ff019197812 */ /* 0x000fe400078ec0ff */
[----:B------:R-:W-:Y:S02]  /*5fb0*/  LOP3.LUT R9, R3, 0xffff, RZ, 0xc0, !PT ;  /* 0x0000ffff03097812 */ /* 0x000fe400078ec0ff */
[----:B------:R-:W-:-:S02]  /*5fc0*/  PRMT R20, R13, 0x5410, R20 ;  /* 0x000054100d147816 */ /* 0x000fc40000000014 */
[----:B------:R-:W-:Y:S02]  /*5fd0*/  PRMT R12, R9, 0x3340, R8 ;  /* 0x00003340090c7816 */ /* 0x000fe40000000008 */
[----:B------:R-:W-:Y:S02]  /*5fe0*/  PRMT R116, R15, 0x5410, R116 ;  /* 0x000054100f747816 */ /* 0x000fe40000000074 */
[----:B------:R-:W-:Y:S02]  /*5ff0*/  LOP3.LUT R53, R53, 0xffff, RZ, 0xc0, !PT ;  /* 0x0000ffff35357812 */ /* 0x000fe400078ec0ff */
[----:B------:R-:W-:Y:S02]  /*6000*/  LOP3.LUT R55, R55, 0xffff, RZ, 0xc0, !PT ;  /* 0x0000ffff37377812 */ /* 0x000fe400078ec0ff */
[----:B------:R-:W-:Y:S02]  /*6010*/  SHF.R.U32.HI R3, RZ, 0x8, R150 ;  /* 0x00000008ff037819 */ /* 0x000fe40000011696 */
[----:B------:R-:W-:-:S02]  /*6020*/  PRMT R120, R17, 0x5410, R120 ;  /* 0x0000541011787816 */ /* 0x000fc40000000078 */
[----:B------:R-:W-:Y:S02]  /*6030*/  LOP3.LUT R3, R3, 0xffff, RZ, 0xc0, !PT ;  /* 0x0000ffff03037812 */ /* 0x000fe400078ec0ff */
[----:B------:R-:W-:Y:S01]  /*6040*/  PRMT R124, R19, 0x5410, R124 ;  /* 0x00005410137c7816 */ /* 0x000fe2000000007c */
[----:B------:R0:W-:Y:S01]  /*6050*/  STSM.16.M88.4 [R27], R4 ;  /* 0x000000041b007844 */ /* 0x0001e20000000200 */
[----:B------:R-:W-:Y:S02]  /*6060*/  PRMT R3, R3, 0x3340, R2 ;  /* 0x0000334003037816 */ /* 0x000fe40000000002 */
[----:B------:R-:W-:Y:S01]  /*6070*/  LOP3.LUT R69, R69, 0xffff, RZ, 0xc0, !PT ;  /* 0x0000ffff45457812 */ /* 0x000fe200078ec0ff */
[----:B------:R-:W-:Y:S01]  /*6080*/  BAR.SYNC.DEFER_BLOCKING 0x0 ;  /* 0x0000000000007b1d */ /* 0x000fe20000010000 */
[----:B------:R-:W-:Y:S02]  /*6090*/  LOP3.LUT R71, R71, 0xffff, RZ, 0xc0, !PT ;  /* 0x0000ffff47477812 */ /* 0x000fe400078ec0ff */
[----:B------:R-:W-:-:S02]  /*60a0*/  PRMT R16, R118, 0x4210, R69 ;  /* 0x0000421076107816 */ /* 0x000fc40000000045 */
[----:B------:R-:W-:Y:S02]  /*60b0*/  PRMT R17, R120, 0x5210, R69 ;  /* 0x0000521078117816 */ /* 0x000fe40000000045 */
[----:B------:R-:W-:Y:S02]  /*60c0*/  PRMT R19, R124, 0x5210, R71 ;  /* 0x000052107c137816 */ /* 0x000fe40000000047 */
[----:B------:R-:W-:Y:S02]  /*60d0*/  PRMT R128, R21, 0x5410, R128 ;  /* 0x0000541015807816 */ /* 0x000fe40000000080 */
[----:B------:R-:W-:Y:S02]  /*60e0*/  LOP3.LUT R85, R85, 0xffff, RZ, 0xc0, !PT ;  /* 0x0000ffff55557812 */ /* 0x000fe400078ec0ff */
[--C-:B0-----:R-:W-:Y:S02]  /*60f0*/  PRMT R4, R18, 0x4210, R53.reuse ;  /* 0x0000421012047816 */ /* 0x101fe40000000035 */
[----:B------:R-:W-:-:S02]  /*6100*/  PRMT R5, R20, 0x5210, R53 ;  /* 0x0000521014057816 */ /* 0x000fc40000000035 */
[--C-:B------:R-:W-:Y:S02]  /*6110*/  PRMT R6, R22, 0x4210, R55.reuse ;  /* 0x0000421016067816 */ /* 0x100fe40000000037 */
[----:B------:R-:W-:Y:S02]  /*6120*/  PRMT R7, R116, 0x5210, R55 ;  /* 0x0000521074077816 */ /* 0x000fe40000000037 */
[----:B------:R-:W-:Y:S02]  /*6130*/  PRMT R116, R12, 0x5410, R3 ;  /* 0x000054100c747816 */ /* 0x000fe40000000003 */
[----:B------:R-:W-:Y:S01]  /*6140*/  PRMT R18, R122, 0x4210, R71 ;  /* 0x000042107a127816 */ /* 0x000fe20000000047 */
[----:B------:R-:W0:Y:S01]  /*6150*/  LDS.128 R8, [R25+UR8] ;  /* 0x0000000819087984 */ /* 0x000e220008000c00 */
[----:B------:R-:W1:Y:S01]  /*6160*/  LDC R3, c[0x0][0x248] ;  /* 0x00009200ff037b82 */ /* 0x000e620000000800 */
[----:B------:R-:W-:-:S07]  /*6170*/  LOP3.LUT R87, R87, 0xffff, RZ, 0xc0, !PT ;  /* 0x0000ffff57577812 */ /* 0x000fce00078ec0ff */
[----:B------:R-:W-:Y:S01]  /*6180*/  BAR.SYNC.DEFER_BLOCKING 0x0 ;  /* 0x0000000000007b1d */ /* 0x000fe20000010000 */
[--C-:B------:R-:W-:Y:S02]  /*6190*/  PRMT R20, R126, 0x4210, R85.reuse ;  /* 0x000042107e147816 */ /* 0x100fe40000000055 */
[----:B------:R-:W-:Y:S02]  /*61a0*/  PRMT R21, R128, 0x5210, R85 ;  /* 0x0000521080157816 */ /* 0x000fe40000000055 */
[--C-:B------:R-:W-:Y:S02]  /*61b0*/  PRMT R22, R130, 0x4210, R87.reuse ;  /* 0x0000421082167816 */ /* 0x100fe40000000057 */
[----:B------:R-:W-:Y:S02]  /*61c0*/  PRMT R23, R116, 0x5210, R87 ;  /* 0x0000521074177816 */ /* 0x000fe40000000057 */
[----:B------:R-:W-:Y:S01]  /*61d0*/  ISETP.LT.AND P1, PT, R86, UR5, !P0 ;  /* 0x0000000556007c0c */ /* 0x000fe2000c721270 */
[----:B------:R-:W-:Y:S01]  /*61e0*/  ULDC UR5, c[0x0][0x22c] ;  /* 0x00008b0000057ab9 */ /* 0x000fe20000000800 */
[----:B------:R-:W-:Y:S01]  /*61f0*/  STSM.16.M88.4 [R27], R4 ;  /* 0x000000041b007844 */ /* 0x000fe20000000200 */
[----:B------:R-:W-:Y:S01]  /*6200*/  BAR.SYNC.DEFER_BLOCKING 0x0 ;  /* 0x0000000000007b1d */ /* 0x000fe20000010000 */
[----:B0-----:R-:W-:-:S02]  /*6210*/  PRMT R31, R9, 0x7773, RZ ;  /* 0x00007773091f7816 */ /* 0x001fc400000000ff */
[C---:B------:R-:W-:Y:S02]  /*6220*/  PRMT R39, R9.reuse, 0x7772, RZ ;  /* 0x0000777209277816 */ /* 0x040fe400000000ff */
[C---:B------:R-:W-:Y:S02]  /*6230*/  PRMT R47, R9.reuse, 0x7771, RZ ;  /* 0x00007771092f7816 */ /* 0x040fe400000000ff */
[----:B------:R-:W-:Y:S01]  /*6240*/  PRMT R55, R9, 0x7770, RZ ;  /* 0x0000777009377816 */ /* 0x000fe200000000ff */
[----:B-1----:R-:W-:Y:S01]  /*6250*/  IMAD R9, R86, R3, RZ ;  /* 0x0000000356097224 */ /* 0x002fe200078e02ff */
[C---:B------:R-:W-:Y:S02]  /*6260*/  PRMT R35, R8.reuse, 0x7773, RZ ;  /* 0x0000777308237816 */ /* 0x040fe400000000ff */
[C---:B------:R-:W-:Y:S02]  /*6270*/  PRMT R41, R8.reuse, 0x7772, RZ ;  /* 0x0000777208297816 */ /* 0x040fe400000000ff */
[----:B------:R-:W-:-:S02]  /*6280*/  PRMT R49, R8, 0x7771, RZ ;  /* 0x0000777108317816 */ /* 0x000fc400000000ff */
[C---:B------:R-:W-:Y:S01]  /*6290*/  PRMT R37, R10.reuse, 0x7772, RZ ;  /* 0x000077720a257816 */ /* 0x040fe200000000ff */
[----:B------:R-:W0:Y:S01]  /*62a0*/  LDS.128 R12, [R25+UR8] ;  /* 0x00000008190c7984 */ /* 0x000e220008000c00 */
[C---:B------:R-:W-:Y:S02]  /*62b0*/  PRMT R45, R10.reuse, 0x7771, RZ ;  /* 0x000077710a2d7816 */ /* 0x040fe400000000ff */
[----:B------:R-:W-:Y:S01]  /*62c0*/  PRMT R53, R10, 0x7770, RZ ;  /* 0x000077700a357816 */ /* 0x000fe200000000ff */
[----:B------:R-:W-:Y:S01]  /*62d0*/  BAR.SYNC.DEFER_BLOCKING 0x0 ;  /* 0x0000000000007b1d */ /* 0x000fe20000010000 */
[C---:B------:R-:W-:Y:S02]  /*62e0*/  PRMT R43, R11.reuse, 0x7771, RZ ;  /* 0x000077710b2b7816 */ /* 0x040fe400000000ff */
[----:B------:R-:W-:-:S03]  /*62f0*/  PRMT R51, R11, 0x7770, RZ ;  /* 0x000077700b337816 */ /* 0x000fc600000000ff */
[----:B------:R1:W-:Y:S02]  /*6300*/  STSM.16.M88.4 [R27], R16 ;  /* 0x000000101b007844 */ /* 0x0003e40000000200 */
[----:B------:R-:W-:Y:S01]  /*6310*/  BAR.SYNC.DEFER_BLOCKING 0x0 ;  /* 0x0000000000007b1d */ /* 0x000fe20000010000 */
[C---:B0-----:R-:W-:Y:S02]  /*6320*/  PRMT R63, R12.reuse, 0x7773, RZ ;  /* 0x000077730c3f7816 */ /* 0x041fe400000000ff */
[----:B------:R-:W-:Y:S01]  /*6330*/  PRMT R71, R12, 0x7772, RZ ;  /* 0x000077720c477816 */ /* 0x000fe200000000ff */
[----:B-1----:R-:W-:Y:S01]  /*6340*/  IMAD R16, R2, UR4, RZ ;  /* 0x0000000402107c24 */ /* 0x002fe2000f8e02ff */
[----:B------:R-:W-:Y:S01]  /*6350*/  PRMT R19, R8, 0x7770, RZ ;  /* 0x0000777008137816 */ /* 0x000fe200000000ff */
[----:B------:R-:W-:Y:S01]  /*6360*/  ULDC UR4, c[0x0][0x22c] ;  /* 0x00008b0000047ab9 */ /* 0x000fe20000000800 */
[C---:B------:R-:W-:Y:S01]  /*6370*/  IMAD R17, R84.reuse, R3, RZ ;  /* 0x0000000354117224 */ /* 0x040fe200078e02ff */
[----:B------:R-:W-:Y:S01]  /*6380*/  ISETP.LT.AND P6, PT, R84, UR4, !P0 ;  /* 0x0000000454007c0c */ /* 0x000fe2000c7c1270 */
[----:B------:R-:W-:Y:S01]  /*6390*/  ULDC UR4, c[0x0][0x22c] ;  /* 0x00008b0000047ab9 */ /* 0x000fe20000000800 */
[----:B------:R-:W-:-:S02]  /*63a0*/  IADD3 R2, P2, R16, UR6, RZ ;  /* 0x0000000610027c10 */ /* 0x000fc4000ff5e0ff */
[----:B------:R-:W-:Y:S02]  /*63b0*/  PRMT R79, R12, 0x7771, RZ ;  /* 0x000077710c4f7816 */ /* 0x000fe400000000ff */
[----:B------:R-:W-:Y:S01]  /*63c0*/  LEA.HI.X.SX32 R8, R16, UR7, 0x1, P2 ;  /* 0x0000000710087c11 */ /* 0x000fe200090f0eff */
[----:B------:R-:W0:Y:S01]  /*63d0*/  LDS.128 R4, [R25+UR8] ;  /* 0x0000000819047984 */ /* 0x000e220008000c00 */
[----:B------:R-:W-:Y:S02]  /*63e0*/  PRMT R87, R12, 0x7770, RZ ;  /* 0x000077700c577816 */ /* 0x000fe400000000ff */
[----:B------:R-:W-:Y:S01]  /*63f0*/  IADD3 R12, P2, R17, R2, RZ ;  /* 0x00000002110c7210 */ /* 0x000fe20007f5e0ff */
[----:B------:R-:W-:Y:S01]  /*6400*/  BAR.SYNC.DEFER_BLOCKING 0x0 ;  /* 0x0000000000007b1d */ /* 0x000fe20000010000 */
[C---:B------:R-:W-:Y:S02]  /*6410*/  PRMT R61, R13.reuse, 0x7773, RZ ;  /* 0x000077730d3d7816 */ /* 0x040fe400000000ff */
[----:B------:R-:W-:-:S02]  /*6420*/  PRMT R69, R13, 0x7772, RZ ;  /* 0x000077720d457816 */ /* 0x000fc400000000ff */
[C---:B------:R-:W-:Y:S02]  /*6430*/  PRMT R77, R13.reuse, 0x7771, RZ ;  /* 0x000077710d4d7816 */ /* 0x040fe400000000ff */
[----:B------:R-:W-:Y:S02]  /*6440*/  PRMT R85, R13, 0x7770, RZ ;  /* 0x000077700d557816 */ /* 0x000fe400000000ff */
[C---:B------:R-:W-:Y:S02]  /*6450*/  PRMT R59, R14.reuse, 0x7773, RZ ;  /* 0x000077730e3b7816 */ /* 0x040fe400000000ff */
[C---:B------:R-:W-:Y:S02]  /*6460*/  PRMT R67, R14.reuse, 0x7772, RZ ;  /* 0x000077720e437816 */ /* 0x040fe400000000ff */
[C---:B------:R-:W-:Y:S02]  /*6470*/  PRMT R75, R14.reuse, 0x7771, RZ ;  /* 0x000077710e4b7816 */ /* 0x040fe400000000ff */
[----:B------:R-:W-:-:S02]  /*6480*/  PRMT R83, R14, 0x7770, RZ ;  /* 0x000077700e537816 */ /* 0x000fc400000000ff */
[----:B------:R-:W-:Y:S01]  /*6490*/  LEA.HI.X.SX32 R13, R17, R8, 0x1, P2 ;  /* 0x00000008110d7211 */ /* 0x000fe200010f0eff */
[C---:B------:R-:W-:Y:S01]  /*64a0*/  IMAD R17, R80.reuse, R3, RZ ;  /* 0x0000000350117224 */ /* 0x040fe200078e02ff */
[----:B------:R-:W-:Y:S01]  /*64b0*/  ISETP.LT.AND P2, PT, R80, UR5, !P0 ;  /* 0x0000000550007c0c */ /* 0x000fe2000c741270 */
[----:B------:R-:W-:Y:S01]  /*64c0*/  ULDC UR5, c[0x0][0x22c] ;  /* 0x00008b0000057ab9 */ /* 0x000fe20000000800 */
[C---:B------:R-:W-:Y:S02]  /*64d0*/  PRMT R57, R15.reuse, 0x7773, RZ ;  /* 0x000077730f397816 */ /* 0x040fe400000000ff */
[C---:B------:R-:W-:Y:S01]  /*64e0*/  PRMT R65, R15.reuse, 0x7772, RZ ;  /* 0x000077720f417816 */ /* 0x040fe200000000ff */
[----:B------:R1:W-:Y:S01]  /*64f0*/  STSM.16.M88.4 [R27], R20 ;  /* 0x000000141b007844 */ /* 0x0003e20000000200 */
[C---:B------:R-:W-:Y:S02]  /*6500*/  PRMT R73, R15.reuse, 0x7771, RZ ;  /* 0x000077710f497816 */ /* 0x040fe400000000ff */
[----:B------:R-:W-:-:S02]  /*6510*/  PRMT R81, R15, 0x7770, RZ ;  /* 0x000077700f517816 */ /* 0x000fc400000000ff */
[----:B-1----:R-:W-:Y:S01]  /*6520*/  PRMT R23, R10, 0x7773, RZ ;  /* 0x000077730a177816 */ /* 0x002fe200000000ff */
[----:B------:R-:W-:Y:S01]  /*6530*/  BAR.SYNC.DEFER_BLOCKING 0x0 ;  /* 0x0000000000007b1d */ /* 0x000fe20000010000 */
[----:B------:R-:W-:Y:S02]  /*6540*/  IADD3 R10, P3, R9, R2, RZ ;  /* 0x00000002090a7210 */ /* 0x000fe40007f7e0ff */
[C---:B------:R-:W-:Y:S02]  /*6550*/  PRMT R21, R11.reuse, 0x7773, RZ ;  /* 0x000077730b157816 */ /* 0x040fe400000000ff */
[----:B------:R-:W-:Y:S02]  /*6560*/  PRMT R27, R11, 0x7772, RZ ;  /* 0x000077720b1b7816 */ /* 0x000fe400000000ff */
[----:B------:R-:W-:Y:S01]  /*6570*/  LEA.HI.X.SX32 R11, R9, R8, 0x1, P3 ;  /* 0x00000008090b7211 */ /* 0x000fe200018f0eff */
[C---:B------:R-:W-:Y:S01]  /*6580*/  IMAD R9, R82.reuse, R3, RZ ;  /* 0x0000000352097224 */ /* 0x040fe200078e02ff */
[----:B------:R-:W-:Y:S01]  /*6590*/  ISETP.LT.AND P3, PT, R82, UR4, !P0 ;  /* 0x0000000452007c0c */ /* 0x000fe2000c761270 */
[----:B------:R-:W-:-:S02]  /*65a0*/  ULDC UR4, c[0x0][0x22c] ;  /* 0x00008b0000047ab9 */ /* 0x000fc40000000800 */
[----:B------:R1:W-:Y:S01]  /*65b0*/  @P1 STG.E.U8 desc[UR10][R10.64], R19 ;  /* 0x000000130a001986 */ /* 0x0003e2000c10110a */
[----:B------:R-:W-:-:S03]  /*65c0*/  IADD3 R14, P1, R9, R2, RZ ;  /* 0x00000002090e7210 */ /* 0x000fc60007f3e0ff */
[----:B------:R2:W-:Y:S01]  /*65d0*/  @P6 STG.E.U8 desc[UR10][R12.64], R55 ;  /* 0x000000370c006986 */ /* 0x0005e2000c10110a */
[----:B------:R-:W-:Y:S01]  /*65e0*/  LEA.HI.X.SX32 R15, R9, R8, 0x1, P1 ;  /* 0x00000008090f7211 */ /* 0x000fe200008f0eff */
[CC--:B------:R-:W-:Y:S01]  /*65f0*/  IMAD R9, R78.reuse, R3.reuse, RZ ;  /* 0x000000034e097224 */ /* 0x0c0fe200078e02ff */
[C---:B------:R-:W-:Y:S02]  /*6600*/  IADD3 R16, P6, R17.reuse, R2, RZ ;  /* 0x0000000211107210 */ /* 0x040fe40007fde0ff */
[----:B------:R-:W-:Y:S01]  /*6610*/  ISETP.LT.AND P1, PT, R78, UR4, !P0 ;  /* 0x000000044e007c0c */ /* 0x000fe2000c721270 */
[----:B------:R3:W-:Y:S01]  /*6620*/  @P3 STG.E.U8 desc[UR10][R14.64], R53 ;  /* 0x000000350e003986 */ /* 0x0007e2000c10110a */
[----:B------:R-:W-:Y:S01]  /*6630*/  LEA.HI.X.SX32 R17, R17, R8, 0x1, P6 ;  /* 0x0000000811117211 */ /* 0x000fe200030f0eff */
[CC--:B-1----:R-:W-:Y:S01]  /*6640*/  IMAD R19, R76.reuse, R3.reuse, RZ ;  /* 0x000000034c137224 */ /* 0x0c2fe200078e02ff */
[C---:B------:R-:W-:Y:S01]  /*6650*/  IADD3 R10, P3, R9.reuse, R2, RZ ;  /* 0x00000002090a7210 */ /* 0x040fe20007f7e0ff */
[----:B------:R-:W-:Y:S01]  /*6660*/  ULDC UR4, c[0x0][0x22c] ;  /* 0x00008b0000047ab9 */ /* 0x000fe20000000800 */
[----:B------:R-:W-:Y:S01]  /*6670*/  ISETP.LT.AND P6, PT, R76, UR5, !P0 ;  /* 0x000000054c007c0c */ /* 0x000fe2000c7c1270 */
[----:B------:R1:W-:Y:S01]  /*6680*/  @P2 STG.E.U8 desc[UR10][R16.64], R51 ;  /* 0x0000003310002986 */ /* 0x0003e2000c10110a */
[----:B------:R-:W-:Y:S01]  /*6690*/  LEA.HI.X.SX32 R11, R9, R8, 0x1, P3 ;  /* 0x00000008090b7211 */ /* 0x000fe200018f0eff */
[CC--:B------:R-:W-:Y:S01]  /*66a0*/  IMAD R9, R74.reuse, R3.reuse, RZ ;  /* 0x000000034a097224 */ /* 0x0c0fe200078e02ff */
[C---:B--2---:R-:W-:Y:S01]  /*66b0*/  IADD3 R12, P2, R19.reuse, R2, RZ ;  /* 0x00000002130c7210 */ /* 0x044fe20007f5e0ff */
[----:B------:R-:W-:Y:S01]  /*66c0*/  ULDC UR5, c[0x0][0x22c] ;  /* 0x00008b0000057ab9 */ /* 0x000fe20000000800 */
[----:B------:R-:W-:Y:S01]  /*66d0*/  ISETP.LT.AND P3, PT, R74, UR4, !P0 ;  /* 0x000000044a007c0c */ /* 0x000fe2000c761270 */
[----:B------:R2:W-:Y:S01]  /*66e0*/  @P1 STG.E.U8 desc[UR10][R10.64], R49 ;  /* 0x000000310a001986 */ /* 0x0005e2000c10110a */
[----:B------:R-:W-:Y:S01]  /*66f0*/  LEA.HI.X.SX32 R13, R19, R8, 0x1, P2 ;  /* 0x00000008130d7211 */ /* 0x000fe200010f0eff */
[CC--:B------:R-:W-:Y:S01]  /*6700*/  IMAD R19, R72.reuse, R3.reuse, RZ ;  /* 0x0000000348137224 */ /* 0x0c0fe200078e02ff */
[C---:B---3--:R-:W-:Y:S01]  /*6710*/  IADD3 R14, P1, R9.reuse, R2, RZ ;  /* 0x00000002090e7210 */ /* 0x048fe20007f3e0ff */
[----:B------:R-:W-:Y:S01]  /*6720*/  ULDC UR4, c[0x0][0x22c] ;  /* 0x00008b0000047ab9 */ /* 0x000fe20000000800 */
[----:B------:R-:W-:Y:S01]  /*6730*/  ISETP.LT.AND P2, PT, R72, UR5, !P0 ;  /* 0x0000000548007c0c */ /* 0x000fe2000c741270 */
[----:B------:R3:W-:Y:S01]  /*6740*/  @P6 STG.E.U8 desc[UR10][R12.64], R47 ;  /* 0x0000002f0c006986 */ /* 0x0007e2000c10110a */
[----:B------:R-:W-:Y:S01]  /*6750*/  LEA.HI.X.SX32 R15, R9, R8, 0x1, P1 ;  /* 0x00000008090f7211 */ /* 0x000fe200008f0eff */
[CC--:B------:R-:W-:Y:S01]  /*6760*/  IMAD R9, R70.reuse, R3.reuse, RZ ;  /* 0x0000000346097224 */ /* 0x0c0fe200078e02ff */
[C---:B-1----:R-:W-:Y:S01]  /*6770*/  IADD3 R16, P6, R19.reuse, R2, RZ ;  /* 0x0000000213107210 */ /* 0x042fe20007fde0ff */
        /* <DEDUP_REMOVED lines=142> */
[C---:B------:R-:W-:Y:S01]  /*7060*/  IMAD R9, R0.reuse, R3, RZ ;  /* 0x0000000300097224 */ /* 0x040fe200078e02ff */
[C---:B-1----:R-:W-:Y:S01]  /*7070*/  IADD3 R16, P6, R19.reuse, R2, RZ ;  /* 0x0000000213107210 */ /* 0x042fe20007fde0ff */
[----:B------:R-:W-:Y:S01]  /*7080*/  ULDC UR5, c[0x0][0x22c] ;  /* 0x00008b0000057ab9 */ /* 0x000fe20000000800 */
[----:B------:R-:W-:Y:S01]  /*7090*/  ISETP.LT.AND P1, PT, R0, UR4, !P0 ;  /* 0x0000000400007c0c */ /* 0x000fe2000c721270 */
[----:B------:R1:W-:Y:S01]  /*70a0*/  @P3 STG.E.U8 desc[UR10][R14.64], R59 ;  /* 0x0000003b0e003986 */ /* 0x0003e2000c10110a */
[----:B------:R-:W-:Y:S01]  /*70b0*/  LEA.HI.X.SX32 R17, R19, R8, 0x1, P6 ;  /* 0x0000000813117211 */ /* 0x000fe200030f0eff */
[----:B------:R-:W-:Y:S01]  /*70c0*/  ULDC UR4, c[0x0][0x22c] ;  /* 0x00008b0000047ab9 */ /* 0x000fe20000000800 */
[----:B--2---:R-:W-:-:S02]  /*70d0*/  IADD3 R10, P6, R9, R2, RZ ;  /* 0x00000002090a7210 */ /* 0x004fc40007fde0ff */
[----:B0-----:R-:W-:Y:S01]  /*70e0*/  PRMT R21, R4, 0x7770, RZ ;  /* 0x0000777004157816 */ /* 0x001fe200000000ff */
[----:B---3--:R-:W-:Y:S01]  /*70f0*/  IMAD R13, R3, 0x2, R9 ;  /* 0x00000002030d7824 */ /* 0x008fe200078e0209 */
[----:B------:R-:W-:Y:S01]  /*7100*/  LEA.HI.X.SX32 R11, R9, R8, 0x1, P6 ;  /* 0x00000008090b7211 */ /* 0x000fe200030f0eff */
[----:B------:R0:W-:Y:S01]  /*7110*/  @P2 STG.E.U8 desc[UR10][R16.64], R57 ;  /* 0x0000003910002986 */ /* 0x0001e2000c10110a */
[----:B------:R-:W-:Y:S01]  /*7120*/  PRMT R27, R5, 0x7770, RZ ;  /* 0x00007770051b7816 */ /* 0x000fe200000000ff */
[----:B------:R-:W-:Y:S01]  /*7130*/  IMAD R9, R3, 0x2, R13 ;  /* 0x0000000203097824 */ /* 0x000fe200078e020d */
[----:B------:R-:W-:Y:S01]  /*7140*/  IADD3 R12, P6, R13, R2, RZ ;  /* 0x000000020d0c7210 */ /* 0x000fe20007fde0ff */
[----:B------:R2:W-:Y:S01]  /*7150*/  @P1 STG.E.U8 desc[UR10][R10.64], R21 ;  /* 0x000000150a001986 */ /* 0x0005e2000c10110a */
[----:B------:R-:W-:Y:S01]  /*7160*/  PRMT R23, R6, 0x7770, RZ ;  /* 0x0000777006177816 */ /* 0x000fe200000000ff */
[----:B------:R-:W-:Y:S01]  /*7170*/  IMAD R19, R3, 0x2, R9 ;  /* 0x0000000203137824 */ /* 0x000fe200078e0209 */
[----:B------:R-:W-:-:S02]  /*7180*/  LEA.HI.X.SX32 R13, R13, R8, 0x1, P6 ;  /* 0x000000080d0d7211 */ /* 0x000fc400030f0eff */
[C---:B-1----:R-:W-:Y:S02]  /*7190*/  IADD3 R14, P6, R9.reuse, R2, RZ ;  /* 0x00000002090e7210 */ /* 0x042fe40007fde0ff */
[----:B------:R-:W-:Y:S01]  /*71a0*/  ISETP.LT.AND P3, PT, R114, UR5, !P0 ;  /* 0x0000000572007c0c */ /* 0x000fe2000c761270 */
[----:B------:R-:W-:Y:S01]  /*71b0*/  @P5 STG.E.U8 desc[UR10][R12.64], R27 ;  /* 0x0000001b0c005986 */ /* 0x000fe2000c10110a */
[----:B------:R-:W-:Y:S01]  /*71c0*/  LEA.HI.X.SX32 R15, R9, R8, 0x1, P6 ;  /* 0x00000008090f7211 */ /* 0x000fe200030f0eff */
[----:B------:R-:W-:Y:S01]  /*71d0*/  ULDC UR5, c[0x0][0x22c] ;  /* 0x00008b0000057ab9 */ /* 0x000fe20000000800 */
[----:B0-----:R-:W-:Y:S02]  /*71e0*/  IADD3 R16, P6, R19, R2, RZ ;  /* 0x0000000213107210 */ /* 0x001fe40007fde0ff */
[----:B------:R-:W-:Y:S01]  /*71f0*/  ISETP.LT.AND P2, PT, R113, UR4, !P0 ;  /* 0x0000000471007c0c */ /* 0x000fe2000c741270 */
[----:B------:R0:W-:Y:S01]  /*7200*/  @P4 STG.E.U8 desc[UR10][R14.64], R23 ;  /* 0x000000170e004986 */ /* 0x0001e2000c10110a */
[----:B------:R-:W-:Y:S01]  /*7210*/  LEA.HI.X.SX32 R17, R19, R8, 0x1, P6 ;  /* 0x0000000813117211 */ /* 0x000fe200030f0eff */
[----:B------:R-:W-:Y:S01]  /*7220*/  IMAD R19, R3, 0x2, R19 ;  /* 0x0000000203137824 */ /* 0x000fe200078e0213 */
[----:B------:R-:W-:Y:S01]  /*7230*/  ULDC UR4, c[0x0][0x22c] ;  /* 0x00008b0000047ab9 */ /* 0x000fe20000000800 */
[----:B--2---:R-:W-:-:S02]  /*7240*/  PRMT R21, R7, 0x7770, RZ ;  /* 0x0000777007157816 */ /* 0x004fc400000000ff */
[----:B------:R-:W-:Y:S01]  /*7250*/  IMAD R9, R3, 0x2, R19 ;  /* 0x0000000203097824 */ /* 0x000fe200078e0213 */
[C---:B------:R-:W-:Y:S02]  /*7260*/  IADD3 R10, P6, R19.reuse, R2, RZ ;  /* 0x00000002130a7210 */ /* 0x040fe40007fde0ff */
[----:B------:R-:W-:Y:S01]  /*7270*/  ISETP.LT.AND P1, PT, R112, UR4, !P0 ;  /* 0x0000000470007c0c */ /* 0x000fe2000c721270 */
[----:B------:R1:W-:Y:S01]  /*7280*/  @P3 STG.E.U8 desc[UR10][R16.64], R21 ;  /* 0x0000001510003986 */ /* 0x0003e2000c10110a */
[----:B------:R-:W-:Y:S01]  /*7290*/  LEA.HI.X.SX32 R11, R19, R8, 0x1, P6 ;  /* 0x00000008130b7211 */ /* 0x000fe200030f0eff */
[----:B0-----:R-:W-:Y:S01]  /*72a0*/  IMAD R15, R3, 0x2, R9 ;  /* 0x00000002030f7824 */ /* 0x001fe200078e0209 */
[C---:B------:R-:W-:Y:S01]  /*72b0*/  IADD3 R12, P6, R9.reuse, R2, RZ ;  /* 0x00000002090c7210 */ /* 0x040fe20007fde0ff */
[----:B------:R-:W-:Y:S01]  /*72c0*/  ULDC UR4, c[0x0][0x22c] ;  /* 0x00008b0000047ab9 */ /* 0x000fe20000000800 */
[----:B------:R-:W-:Y:S02]  /*72d0*/  PRMT R19, R4, 0x7771, RZ ;  /* 0x0000777104137816 */ /* 0x000fe400000000ff */
[----:B------:R-:W-:Y:S01]  /*72e0*/  LEA.HI.X.SX32 R13, R9, R8, 0x1, P6 ;  /* 0x00000008090d7211 */ /* 0x000fe200030f0eff */
[----:B------:R-:W-:Y:S01]  /*72f0*/  IMAD R9, R3, 0x2, R15 ;  /* 0x0000000203097824 */ /* 0x000fe200078e020f */
[----:B------:R-:W-:Y:S01]  /*7300*/  IADD3 R14, P6, R15, R2, RZ ;  /* 0x000000020f0e7210 */ /* 0x000fe20007fde0ff */
[----:B------:R0:W-:Y:S01]  /*7310*/  @P2 STG.E.U8 desc[UR10][R10.64], R19 ;  /* 0x000000130a002986 */ /* 0x0001e2000c10110a */
[----:B------:R-:W-:Y:S01]  /*7320*/  ISETP.LT.AND P5, PT, R111, UR4, !P0 ;  /* 0x000000046f007c0c */ /* 0x000fe2000c7a1270 */
[----:B------:R-:W-:Y:S01]  /*7330*/  ULDC UR4, c[0x0][0x22c] ;  /* 0x00008b0000047ab9 */ /* 0x000fe20000000800 */
[----:B------:R-:W-:-:S02]  /*7340*/  LEA.HI.X.SX32 R15, R15, R8, 0x1, P6 ;  /* 0x000000080f0f7211 */ /* 0x000fc400030f0eff */
[----:B-1----:R-:W-:Y:S02]  /*7350*/  IADD3 R16, P6, R9, R2, RZ ;  /* 0x0000000209107210 */ /* 0x002fe40007fde0ff */
[----:B------:R-:W-:Y:S02]  /*7360*/  PRMT R23, R5, 0x7771, RZ ;  /* 0x0000777105177816 */ /* 0x000fe400000000ff */
[----:B------:R-:W-:Y:S01]  /*7370*/  LEA.HI.X.SX32 R17, R9, R8, 0x1, P6 ;  /* 0x0000000809117211 */ /* 0x000fe200030f0eff */
[----:B------:R-:W-:Y:S01]  /*7380*/  IMAD R9, R3, 0x2, R9 ;  /* 0x0000000203097824 */ /* 0x000fe200078e0209 */
[----:B------:R-:W-:Y:S01]  /*7390*/  ISETP.LT.AND P4, PT, R110, UR4, !P0 ;  /* 0x000000046e007c0c */ /* 0x000fe2000c781270 */
[----:B------:R1:W-:Y:S01]  /*73a0*/  @P1 STG.E.U8 desc[UR10][R12.64], R23 ;  /* 0x000000170c001986 */ /* 0x0003e2000c10110a */
[----:B------:R-:W-:Y:S01]  /*73b0*/  PRMT R21, R6, 0x7771, RZ ;  /* 0x0000777106157816 */ /* 0x000fe200000000ff */
[----:B------:R-:W-:Y:S01]  /*73c0*/  ULDC UR4, c[0x0][0x22c] ;  /* 0x00008b0000047ab9 */ /* 0x000fe20000000800 */
[----:B0-----:R-:W-:-:S02]  /*73d0*/  IADD3 R10, P6, R9, R2, RZ ;  /* 0x00000002090a7210 */ /* 0x001fc40007fde0ff */
[----:B------:R-:W-:Y:S01]  /*73e0*/  PRMT R19, R7, 0x7771, RZ ;  /* 0x0000777107137816 */ /* 0x000fe200000000ff */
[----:B------:R0:W-:Y:S01]  /*73f0*/  @P5 STG.E.U8 desc[UR10][R14.64], R21 ;  /* 0x000000150e005986 */ /* 0x0001e2000c10110a */
[----:B------:R-:W-:Y:S02]  /*7400*/  LEA.HI.X.SX32 R11, R9, R8, 0x1, P6 ;  /* 0x00000008090b7211 */ /* 0x000fe400030f0eff */
[----:B------:R-:W-:Y:S01]  /*7410*/  ISETP.LT.AND P3, PT, R109, UR4, !P0 ;  /* 0x000000046d007c0c */ /* 0x000fe2000c761270 */
[----:B------:R-:W-:Y:S01]  /*7420*/  ULDC UR4, c[0x0][0x22c] ;  /* 0x00008b0000047ab9 */ /* 0x000fe20000000800 */
[----:B------:R-:W-:Y:S01]  /*7430*/  PRMT R27, R5, 0x7772, RZ ;  /* 0x00007772051b7816 */ /* 0x000fe200000000ff */
[C---:B-1----:R-:W-:Y:S01]  /*7440*/  IMAD R13, R3.reuse, 0x2, R9 ;  /* 0x00000002030d7824 */ /* 0x042fe200078e0209 */
[----:B------:R-:W-:Y:S01]  /*7450*/  ISETP.LT.AND P2, PT, R108, UR4, !P0 ;  /* 0x000000046c007c0c */ /* 0x000fe2000c741270 */
[----:B------:R1:W-:Y:S01]  /*7460*/  @P4 STG.E.U8 desc[UR10][R16.64], R19 ;  /* 0x0000001310004986 */ /* 0x0003e2000c10110a */
[----:B------:R-:W-:Y:S01]  /*7470*/  ULDC UR4, c[0x0][0x22c] ;  /* 0x00008b0000047ab9 */ /* 0x000fe20000000800 */
[----:B------:R-:W-:Y:S01]  /*7480*/  IMAD R9, R3, 0x2, R13 ;  /* 0x0000000203097824 */ /* 0x000fe200078e020d */
[----:B------:R-:W-:-:S02]  /*7490*/  IADD3 R12, P6, R13, R2, RZ ;  /* 0x000000020d0c7210 */ /* 0x000fc40007fde0ff */
[----:B------:R-:W-:Y:S01]  /*74a0*/  ISETP.LT.AND P1, PT, R107, UR4, !P0 ;  /* 0x000000046b007c0c */ /* 0x000fe2000c721270 */
[----:B------:R-:W-:Y:S01]  /*74b0*/  ULDC UR4, c[0x0][0x22c] ;  /* 0x00008b0000047ab9 */ /* 0x000fe20000000800 */
[----:B------:R-:W-:Y:S02]  /*74c0*/  LEA.HI.X.SX32 R13, R13, R8, 0x1, P6 ;  /* 0x000000080d0d7211 */ /* 0x000fe400030f0eff */
[----:B0-----:R-:W-:Y:S02]  /*74d0*/  IADD3 R14, P6, R9, R2, RZ ;  /* 0x00000002090e7210 */ /* 0x001fe40007fde0ff */
[----:B------:R-:W-:Y:S01]  /*74e0*/  PRMT R23, R4, 0x7772, RZ ;  /* 0x0000777204177816 */ /* 0x000fe200000000ff */
[----:B-1----:R-:W-:Y:S01]  /*74f0*/  IMAD R19, R3, 0x2, R9 ;  /* 0x0000000203137824 */ /* 0x002fe200078e0209 */
[----:B------:R-:W-:Y:S02]  /*7500*/  LEA.HI.X.SX32 R15, R9, R8, 0x1, P6 ;  /* 0x00000008090f7211 */ /* 0x000fe400030f0eff */
[----:B------:R-:W-:Y:S01]  /*7510*/  PRMT R21, R6, 0x7772, RZ ;  /* 0x0000777206157816 */ /* 0x000fe200000000ff */
[----:B------:R0:W-:Y:S01]  /*7520*/  @P3 STG.E.U8 desc[UR10][R10.64], R23 ;  /* 0x000000170a003986 */ /* 0x0001e2000c10110a */
[----:B------:R-:W-:-:S02]  /*7530*/  IADD3 R16, P6, R19, R2, RZ ;  /* 0x0000000213107210 */ /* 0x000fc40007fde0ff */
[----:B------:R-:W-:Y:S01]  /*7540*/  ISETP.LT.AND P5, PT, R106, UR4, !P0 ;  /* 0x000000046a007c0c */ /* 0x000fe2000c7a1270 */
[----:B------:R1:W-:Y:S01]  /*7550*/  @P2 STG.E.U8 desc[UR10][R12.64], R27 ;  /* 0x0000001b0c002986 */ /* 0x0003e2000c10110a */
[----:B------:R-:W-:Y:S01]  /*7560*/  LEA.HI.X.SX32 R17, R19, R8, 0x1, P6 ;  /* 0x0000000813117211 */ /* 0x000fe200030f0eff */
[----:B------:R-:W-:Y:S01]  /*7570*/  IMAD R19, R3, 0x2, R19 ;  /* 0x0000000203137824 */ /* 0x000fe200078e0213 */
[----:B------:R-:W-:Y:S01]  /*7580*/  ULDC UR4, c[0x0][0x22c] ;  /* 0x00008b0000047ab9 */ /* 0x000fe20000000800 */
[----:B------:R-:W2:Y:S01]  /*7590*/  LDS.128 R24, [R25+UR8] ;  /* 0x0000000819187984 */ /* 0x000ea20008000c00 */
[----:B------:R-:W-:Y:S01]  /*75a0*/  ISETP.LT.AND P4, PT, R105, UR4, !P0 ;  /* 0x0000000469007c0c */ /* 0x000fe2000c781270 */
[----:B------:R-:W-:Y:S01]  /*75b0*/  IMAD R9, R3, 0x2, R19 ;  /* 0x0000000203097824 */ /* 0x000fe200078e0213 */
[----:B------:R-:W-:Y:S01]  /*75c0*/  ULDC UR4, c[0x0][0x22c] ;  /* 0x00008b0000047ab9 */ /* 0x000fe20000000800 */
[----:B0-----:R-:W-:Y:S01]  /*75d0*/  IADD3 R10, P6, R19, R2, RZ ;  /* 0x00000002130a7210 */ /* 0x001fe20007fde0ff */
[----:B------:R0:W-:Y:S01]  /*75e0*/  @P1 STG.E.U8 desc[UR10][R14.64], R21 ;  /* 0x000000150e001986 */ /* 0x0001e2000c10110a */
[----:B------:R-:W-:-:S02]  /*75f0*/  PRMT R23, R7, 0x7772, RZ ;  /* 0x0000777207177816 */ /* 0x000fc400000000ff */
[----:B------:R-:W-:Y:S02]  /*7600*/  LEA.HI.X.SX32 R11, R19, R8, 0x1, P6 ;  /* 0x00000008130b7211 */ /* 0x000fe400030f0eff */
[C---:B-1----:R-:W-:Y:S01]  /*7610*/  IADD3 R12, P6, R9.reuse, R2, RZ ;  /* 0x00000002090c7210 */ /* 0x042fe20007fde0ff */
[----:B------:R1:W-:Y:S01]  /*7620*/  @P5 STG.E.U8 desc[UR10][R16.64], R23 ;  /* 0x0000001710005986 */ /* 0x0003e2000c10110a */
[----:B------:R-:W-:Y:S01]  /*7630*/  ISETP.LT.AND P3, PT, R104, UR4, !P0 ;  /* 0x0000000468007c0c */ /* 0x000fe2000c761270 */
[----:B------:R-:W-:Y:S01]  /*7640*/  ULDC UR4, c[0x0][0x22c] ;  /* 0x00008b0000047ab9 */ /* 0x000fe20000000800 */
[----:B------:R-:W-:Y:S02]  /*7650*/  LEA.HI.X.SX32 R13, R9, R8, 0x1, P6 ;  /* 0x00000008090d7211 */ /* 0x000fe400030f0eff */
[----:B------:R-:W-:Y:S01]  /*7660*/  PRMT R19, R5, 0x7773, RZ ;  /* 0x0000777305137816 */ /* 0x000fe200000000ff */
[----:B0-----:R-:W-:Y:S01]  /*7670*/  IMAD R15, R3, 0x2, R9 ;  /* 0x00000002030f7824 */ /* 0x001fe200078e0209 */
[----:B------:R-:W-:-:S02]  /*7680*/  PRMT R21, R4, 0x7773, RZ ;  /* 0x0000777304157816 */ /* 0x000fc400000000ff */
[----:B------:R-:W-:Y:S01]  /*7690*/  ISETP.LT.AND P2, PT, R103, UR4, !P0 ;  /* 0x0000000467007c0c */ /* 0x000fe2000c741270 */
[----:B------:R-:W-:Y:S01]  /*76a0*/  IMAD R9, R3, 0x2, R15 ;  /* 0x0000000203097824 */ /* 0x000fe200078e020f */
[C---:B------:R-:W-:Y:S01]  /*76b0*/  IADD3 R4, P6, R15.reuse, R2, RZ ;  /* 0x000000020f047210 */ /* 0x040fe20007fde0ff */
[----:B------:R-:W-:Y:S01]  /*76c0*/  ULDC UR4, c[0x0][0x22c] ;  /* 0x00008b0000047ab9 */ /* 0x000fe20000000800 */
[----:B-1----:R-:W-:Y:S01]  /*76d0*/  PRMT R17, R6, 0x7773, RZ ;  /* 0x0000777306117816 */ /* 0x002fe200000000ff */
[----:B------:R0:W-:Y:S01]  /*76e0*/  @P4 STG.E.U8 desc[UR10][R10.64], R21 ;  /* 0x000000150a004986 */ /* 0x0001e2000c10110a */
[----:B------:R-:W-:Y:S02]  /*76f0*/  LEA.HI.X.SX32 R5, R15, R8, 0x1, P6 ;  /* 0x000000080f057211 */ /* 0x000fe400030f0eff */
[----:B------:R-:W-:Y:S01]  /*7700*/  IADD3 R6, P6, R9, R2, RZ ;  /* 0x0000000209067210 */ /* 0x000fe20007fde0ff */
[----:B------:R1:W-:Y:S01]  /*7710*/  @P3 STG.E.U8 desc[UR10][R12.64], R19 ;  /* 0x000000130c003986 */ /* 0x0003e2000c10110a */
[----:B------:R-:W-:-:S02]  /*7720*/  PRMT R15, R7, 0x7773, RZ ;  /* 0x00007773070f7816 */ /* 0x000fc400000000ff */
[----:B------:R-:W-:Y:S01]  /*7730*/  LEA.HI.X.SX32 R7, R9, R8, 0x1, P6 ;  /* 0x0000000809077211 */ /* 0x000fe200030f0eff */
[----:B------:R-:W-:Y:S01]  /*7740*/  IMAD R9, R3, 0x2, R9 ;  /* 0x0000000203097824 */ /* 0x000fe200078e0209 */
[----:B------:R-:W-:Y:S01]  /*7750*/  ISETP.LT.AND P1, PT, R102, UR4, !P0 ;  /* 0x0000000466007c0c */ /* 0x000fe2000c721270 */
[----:B------:R-:W-:Y:S01]  /*7760*/  ULDC UR4, c[0x0][0x22c] ;  /* 0x00008b0000047ab9 */ /* 0x000fe20000000800 */
[----:B------:R3:W-:Y:S01]  /*7770*/  @P2 STG.E.U8 desc[UR10][R4.64], R17 ;  /* 0x0000001104002986 */ /* 0x0007e2000c10110a */
[----:B------:R-:W-:Y:S01]  /*7780*/  ISETP.LT.AND P5, PT, R101, UR4, !P0 ;  /* 0x0000000465007c0c */ /* 0x000fe2000c7a1270 */
[----:B------:R-:W-:Y:S01]  /*7790*/  ULDC UR4, c[0x0][0x22c] ;  /* 0x00008b0000047ab9 */ /* 0x000fe20000000800 */
[----:B0-----:R-:W-:Y:S01]  /*77a0*/  IADD3 R10, P6, R9, R2, RZ ;  /* 0x00000002090a7210 */ /* 0x001fe20007fde0ff */
[----:B-1----:R-:W-:Y:S01]  /*77b0*/  IMAD R13, R3, 0x2, R9 ;  /* 0x00000002030d7824 */ /* 0x002fe200078e0209 */
[----:B------:R-:W-:Y:S01]  /*77c0*/  ISETP.LT.AND P4, PT, R100, UR4, !P0 ;  /* 0x0000000464007c0c */ /* 0x000fe2000c781270 */
[----:B------:R-:W-:Y:S01]  /*77d0*/  ULDC UR4, c[0x0][0x22c] ;  /* 0x00008b0000047ab9 */ /* 0x000fe20000000800 */
[----:B------:R-:W-:Y:S01]  /*77e0*/  LEA.HI.X.SX32 R11, R9, R8, 0x1, P6 ;  /* 0x00000008090b7211 */ /* 0x000fe200030f0eff */
[----:B------:R-:W-:Y:S01]  /*77f0*/  IMAD R9, R3, 0x2, R13 ;  /* 0x0000000203097824 */ /* 0x000fe200078e020d */
[----:B------:R-:W-:-:S02]  /*7800*/  ISETP.LT.AND P3, PT, R99, UR4, !P0 ;  /* 0x0000000463007c0c */ /* 0x000fc4000c761270 */
[----:B------:R0:W-:Y:S01]  /*7810*/  @P1 STG.E.U8 desc[UR10][R6.64], R15 ;  /* 0x0000000f06001986 */ /* 0x0001e2000c10110a */
[C---:B---3--:R-:W-:Y:S01]  /*7820*/  IADD3 R4, P6, R13.reuse, R2, RZ ;  /* 0x000000020d047210 */ /* 0x048fe20007fde0ff */
[----:B------:R-:W-:Y:S01]  /*7830*/  ULDC UR4, c[0x0][0x22c] ;  /* 0x00008b0000047ab9 */ /* 0x000fe20000000800 */
[----:B--2---:R-:W-:Y:S02]  /*7840*/  PRMT R19, R24, 0x7770, RZ ;  /* 0x0000777018137816 */ /* 0x004fe400000000ff */
[----:B------:R-:W-:Y:S01]  /*7850*/  LEA.HI.X.SX32 R5, R13, R8, 0x1, P6 ;  /* 0x000000080d057211 */ /* 0x000fe200030f0eff */
[----:B------:R-:W-:Y:S01]  /*7860*/  IMAD R13, R3, 0x2, R9 ;  /* 0x00000002030d7824 */ /* 0x000fe200078e0209 */
[----:B------:R-:W-:Y:S01]  /*7870*/  PRMT R17, R25, 0x7770, RZ ;  /* 0x0000777019117816 */ /* 0x000fe200000000ff */
[----:B------:R1:W-:Y:S01]  /*7880*/  @P5 STG.E.U8 desc[UR10][R10.64], R19 ;  /* 0x000000130a005986 */ /* 0x0003e2000c10110a */
[----:B------:R-:W-:Y:S01]  /*7890*/  ISETP.LT.AND P2, PT, R98, UR4, !P0 ;  /* 0x0000000462007c0c */ /* 0x000fe2000c741270 */
[----:B------:R-:W-:Y:S01]  /*78a0*/  ULDC UR4, c[0x0][0x22c] ;  /* 0x00008b0000047ab9 */ /* 0x000fe20000000800 */
[----:B------:R-:W-:Y:S01]  /*78b0*/  PRMT R21, R26, 0x7772, RZ ;  /* 0x000077721a157816 */ /* 0x000fe200000000ff */
[----:B------:R2:W-:Y:S01]  /*78c0*/  @P4 STG.E.U8 desc[UR10][R4.64], R17 ;  /* 0x0000001104004986 */ /* 0x0005e2000c10110a */
[----:B0-----:R-:W-:-:S02]  /*78d0*/  IADD3 R6, P6, R9, R2, RZ ;  /* 0x0000000209067210 */ /* 0x001fc40007fde0ff */
[----:B------:R-:W-:Y:S02]  /*78e0*/  PRMT R15, R26, 0x7770, RZ ;  /* 0x000077701a0f7816 */ /* 0x000fe400000000ff */
[----:B------:R-:W-:Y:S01]  /*78f0*/  LEA.HI.X.SX32 R7, R9, R8, 0x1, P6 ;  /* 0x0000000809077211 */ /* 0x000fe200030f0eff */
[----:B------:R-:W-:Y:S01]  /*7900*/  IMAD R9, R3, 0x2, R13 ;  /* 0x0000000203097824 */ /* 0x000fe200078e020d */
[----:B------:R-:W-:Y:S02]  /*7910*/  IADD3 R12, P6, R13, R2, RZ ;  /* 0x000000020d0c7210 */ /* 0x000fe40007fde0ff */
[----:B------:R-:W-:Y:S01]  /*7920*/  ISETP.LT.AND P1, PT, R97, UR4, !P0 ;  /* 0x0000000461007c0c */ /* 0x000fe2000c721270 */
[----:B-1----:R-:W-:Y:S01]  /*7930*/  IMAD R11, R3, 0x2, R9 ;  /* 0x00000002030b7824 */ /* 0x002fe200078e0209 */
[----:B------:R-:W-:Y:S01]  /*7940*/  LEA.HI.X.SX32 R13, R13, R8, 0x1, P6 ;  /* 0x000000080d0d7211 */ /* 0x000fe200030f0eff */
[----:B------:R0:W-:Y:S01]  /*7950*/  @P3 STG.E.U8 desc[UR10][R6.64], R15 ;  /* 0x0000000f06003986 */ /* 0x0001e2000c10110a */
[----:B--2---:R-:W-:Y:S01]  /*7960*/  IADD3 R4, P6, R9, R2, RZ ;  /* 0x0000000209047210 */ /* 0x004fe20007fde0ff */
[----:B------:R-:W-:Y:S01]  /*7970*/  ULDC UR4, c[0x0][0x22c] ;  /* 0x00008b0000047ab9 */ /* 0x000fe20000000800 */
[----:B------:R-:W-:-:S02]  /*7980*/  PRMT R19, R27, 0x7770, RZ ;  /* 0x000077701b137816 */ /* 0x000fc400000000ff */
[----:B------:R-:W-:Y:S02]  /*7990*/  LEA.HI.X.SX32 R5, R9, R8, 0x1, P6 ;  /* 0x0000000809057211 */ /* 0x000fe400030f0eff */
[----:B------:R-:W-:Y:S01]  /*79a0*/  ISETP.LT.AND P5, PT, R96, UR4, !P0 ;  /* 0x0000000460007c0c */ /* 0x000fe2000c7a1270 */
[----:B------:R-:W-:Y:S01]  /*79b0*/  ULDC UR4, c[0x0][0x22c] ;  /* 0x00008b0000047ab9 */ /* 0x000fe20000000800 */
[----:B------:R1:W-:Y:S01]  /*79c0*/  @P2 STG.E.U8 desc[UR10][R12.64], R19 ;  /* 0x000000130c002986 */ /* 0x0003e2000c10110a */
[----:B------:R-:W-:Y:S01]  /*79d0*/  ISETP.LT.AND P4, PT, R95, UR4, !P0 ;  /* 0x000000045f007c0c */ /* 0x000fe2000c781270 */
[----:B------:R-:W-:Y:S01]  /*79e0*/  ULDC UR4, c[0x0][0x22c] ;  /* 0x00008b0000047ab9 */ /* 0x000fe20000000800 */
[C---:B0-----:R-:W-:Y:S02]  /*79f0*/  IADD3 R6, P6, R11.reuse, R2, RZ ;  /* 0x000000020b067210 */ /* 0x041fe40007fde0ff */
[----:B------:R-:W-:Y:S02]  /*7a00*/  PRMT R15, R24, 0x7771, RZ ;  /* 0x00007771180f7816 */ /* 0x000fe400000000ff */
[----:B------:R-:W-:Y:S01]  /*7a10*/  LEA.HI.X.SX32 R7, R11, R8, 0x1, P6 ;  /* 0x000000080b077211 */ /* 0x000fe200030f0eff */
[----:B------:R-:W-:Y:S01]  /*7a20*/  IMAD R11, R3, 0x2, R11 ;  /* 0x00000002030b7824 */ /* 0x000fe200078e020b */
[----:B------:R-:W-:Y:S01]  /*7a30*/  ISETP.LT.AND P3, PT, R94, UR4, !P0 ;  /* 0x000000045e007c0c */ /* 0x000fe2000c761270 */
[----:B------:R0:W-:Y:S01]  /*7a40*/  @P1 STG.E.U8 desc[UR10][R4.64], R15 ;  /* 0x0000000f04001986 */ /* 0x0001e2000c10110a */
[----:B------:R-:W-:Y:S01]  /*7a50*/  PRMT R17, R25, 0x7771, RZ ;  /* 0x0000777119117816 */ /* 0x000fe200000000ff */
[----:B------:R-:W-:Y:S01]  /*7a60*/  IMAD R9, R3, 0x2, R11 ;  /* 0x0000000203097824 */ /* 0x000fe200078e020b */
[C---:B------:R-:W-:Y:S01]  /*7a70*/  IADD3 R10, P6, R11.reuse, R2, RZ ;  /* 0x000000020b0a7210 */ /* 0x040fe20007fde0ff */
[----:B------:R-:W-:Y:S01]  /*7a80*/  ULDC UR4, c[0x0][0x22c] ;  /* 0x00008b0000047ab9 */ /* 0x000fe20000000800 */
[----:B-1----:R-:W-:Y:S01]  /*7a90*/  PRMT R19, R26, 0x7771, RZ ;  /* 0x000077711a137816 */ /* 0x002fe200000000ff */
[----:B------:R1:W-:Y:S01]  /*7aa0*/  @P5 STG.E.U8 desc[UR10][R6.64], R17 ;  /* 0x0000001106005986 */ /* 0x0003e2000c10110a */
[----:B------:R-:W-:-:S02]  /*7ab0*/  LEA.HI.X.SX32 R11, R11, R8, 0x1, P6 ;  /* 0x000000080b0b7211 */ /* 0x000fc400030f0eff */
[----:B------:R-:W-:Y:S02]  /*7ac0*/  IADD3 R12, P6, R9, R2, RZ ;  /* 0x00000002090c7210 */ /* 0x000fe40007fde0ff */
[----:B------:R-:W-:Y:S01]  /*7ad0*/  ISETP.LT.AND P2, PT, R93, UR4, !P0 ;  /* 0x000000045d007c0c */ /* 0x000fe2000c741270 */
[----:B0-----:R-:W-:Y:S01]  /*7ae0*/  IMAD R5, R3, 0x2, R9 ;  /* 0x0000000203057824 */ /* 0x001fe200078e0209 */
[----:B------:R-:W-:Y:S01]  /*7af0*/  LEA.HI.X.SX32 R13, R9, R8, 0x1, P6 ;  /* 0x00000008090d7211 */ /* 0x000fe200030f0eff */
[----:B------:R-:W-:Y:S01]  /*7b00*/  ULDC UR4, c[0x0][0x22c] ;  /* 0x00008b0000047ab9 */ /* 0x000fe20000000800 */
[----:B------:R-:W-:Y:S01]  /*7b10*/  PRMT R15, R27, 0x7771, RZ ;  /* 0x000077711b0f7816 */ /* 0x000fe200000000ff */
[----:B------:R0:W-:Y:S01]  /*7b20*/  @P4 STG.E.U8 desc[UR10][R10.64], R19 ;  /* 0x000000130a004986 */ /* 0x0001e2000c10110a */
[----:B------:R-:W-:Y:S01]  /*7b30*/  IADD3 R4, P6, R5, R2, RZ ;  /* 0x0000000205047210 */ /* 0x000fe20007fde0ff */
[----:B-1----:R-:W-:Y:S01]  /*7b40*/  IMAD R7, R3, 0x2, R5 ;  /* 0x0000000203077824 */ /* 0x002fe200078e0205 */
[----:B------:R-:W-:Y:S01]  /*7b50*/  ISETP.LT.AND P1, PT, R92, UR4, !P0 ;  /* 0x000000045c007c0c */ /* 0x000fe2000c721270 */
[----:B------:R1:W-:Y:S01]  /*7b60*/  @P3 STG.E.U8 desc[UR10][R12.64], R15 ;  /* 0x0000000f0c003986 */ /* 0x0003e2000c10110a */
[----:B------:R-:W-:Y:S01]  /*7b70*/  LEA.HI.X.SX32 R5, R5, R8, 0x1, P6 ;  /* 0x0000000805057211 */ /* 0x000fe200030f0eff */
[----:B------:R-:W-:Y:S01]  /*7b80*/  IMAD R9, R3, 0x2, R7 ;  /* 0x0000000203097824 */ /* 0x000fe200078e0207 */
[----:B------:R-:W-:Y:S01]  /*7b90*/  IADD3 R6, P6, R7, R2, RZ ;  /* 0x0000000207067210 */ /* 0x000fe20007fde0ff */
[----:B------:R-:W-:Y:S01]  /*7ba0*/  ULDC UR4, c[0x0][0x22c] ;  /* 0x00008b0000047ab9 */ /* 0x000fe20000000800 */
[----:B------:R-:W-:-:S02]  /*7bb0*/  PRMT R17, R24, 0x7772, RZ ;  /* 0x0000777218117816 */ /* 0x000fc400000000ff */
[----:B------:R-:W-:Y:S02]  /*7bc0*/  LEA.HI.X.SX32 R7, R7, R8, 0x1, P6 ;  /* 0x0000000807077211 */ /* 0x000fe400030f0eff */
[----:B0-----:R-:W-:Y:S01]  /*7bd0*/  IADD3 R10, P6, R9, R2, RZ ;  /* 0x00000002090a7210 */ /* 0x001fe20007fde0ff */
[----:B------:R0:W-:Y:S01]  /*7be0*/  @P2 STG.E.U8 desc[UR10][R4.64], R17 ;  /* 0x0000001104002986 */ /* 0x0001e2000c10110a */
[----:B------:R-:W-:Y:S01]  /*7bf0*/  PRMT R19, R25, 0x7772, RZ ;  /* 0x0000777219137816 */ /* 0x000fe200000000ff */
[----:B-1----:R-:W-:Y:S01]  /*7c00*/  IMAD R13, R3, 0x2, R9 ;  /* 0x00000002030d7824 */ /* 0x002fe200078e0209 */
[----:B------:R-:W-:Y:S02]  /*7c10*/  LEA.HI.X.SX32 R11, R9, R8, 0x1, P6 ;  /* 0x00000008090b7211 */ /* 0x000fe400030f0eff */
[----:B------:R-:W-:Y:S01]  /*7c20*/  ISETP.LT.AND P5, PT, R91, UR4, !P0 ;  /* 0x000000045b007c0c */ /* 0x000fe2000c7a1270 */
[C---:B------:R-:W-:Y:S01]  /*7c30*/  IMAD R15, R3.reuse, 0x2, R13 ;  /* 0x00000002030f7824 */ /* 0x040fe200078e020d */
[----:B------:R-:W-:Y:S01]  /*7c40*/  ULDC UR4, c[0x0][0x22c] ;  /* 0x00008b0000047ab9 */ /* 0x000fe20000000800 */
[----:B------:R1:W-:Y:S01]  /*7c50*/  @P1 STG.E.U8 desc[UR10][R6.64], R19 ;  /* 0x0000001306001986 */ /* 0x0003e2000c10110a */
[----:B------:R-:W-:Y:S01]  /*7c60*/  ISETP.LT.AND P4, PT, R90, UR4, !P0 ;  /* 0x000000045a007c0c */ /* 0x000fe2000c781270 */
[----:B------:R-:W-:Y:S01]  /*7c70*/  IMAD R9, R3, 0x2, R15 ;  /* 0x0000000203097824 */ /* 0x000fe200078e020f */
[----:B------:R-:W-:Y:S01]  /*7c80*/  ULDC UR4, c[0x0][0x22c] ;  /* 0x00008b0000047ab9 */ /* 0x000fe20000000800 */
[----:B0-----:R-:W-:-:S02]  /*7c90*/  IADD3 R4, P1, R13, R2, RZ ;  /* 0x000000020d047210 */ /* 0x001fc40007f3e0ff */
[----:B------:R-:W-:Y:S01]  /*7ca0*/  IMAD R17, R3, 0x2, R9 ;  /* 0x0000000203117824 */ /* 0x000fe200078e0209 */
[----:B------:R-:W-:Y:S01]  /*7cb0*/  ISETP.LT.AND P3, PT, R89, UR4, !P0 ;  /* 0x0000000459007c0c */ /* 0x000fe2000c761270 */
[----:B------:R-:W-:Y:S01]  /*7cc0*/  ULDC UR4, c[0x0][0x22c] ;  /* 0x00008b0000047ab9 */ /* 0x000fe20000000800 */
[----:B------:R-:W-:Y:S01]  /*7cd0*/  LEA.HI.X.SX32 R5, R13, R8, 0x1, P1 ;  /* 0x000000080d057211 */ /* 0x000fe200008f0eff */
[----:B------:R-:W-:Y:S01]  /*7ce0*/  IMAD R3, R3, 0x2, R17 ;  /* 0x0000000203037824 */ /* 0x000fe200078e0211 */
[----:B------:R-:W-:Y:S01]  /*7cf0*/  ISETP.LT.AND P2, PT, R88, UR4, !P0 ;  /* 0x0000000458007c0c */ /* 0x000fe2000c741270 */
[----:B------:R-:W-:Y:S01]  /*7d00*/  ULDC UR4, c[0x0][0x22c] ;  /* 0x00008b0000047ab9 */ /* 0x000fe20000000800 */
[-C--:B-1----:R-:W-:Y:S01]  /*7d10*/  IADD3 R6, P1, R17, R2.reuse, RZ ;  /* 0x0000000211067210 */ /* 0x082fe20007f3e0ff */
[----:B------:R0:W-:Y:S01]  /*7d20*/  @P5 STG.E.U8 desc[UR10][R10.64], R21 ;  /* 0x000000150a005986 */ /* 0x0001e2000c10110a */
[----:B------:R-:W-:Y:S02]  /*7d30*/  IADD3 R12, P6, R15, R2, RZ ;  /* 0x000000020f0c7210 */ /* 0x000fe40007fde0ff */
[----:B------:R-:W-:-:S02]  /*7d40*/  LEA.HI.X.SX32 R7, R17, R8, 0x1, P1 ;  /* 0x0000000811077211 */ /* 0x000fc400008f0eff */
[----:B------:R-:W-:Y:S02]  /*7d50*/  ISETP.LT.AND P1, PT, R33, UR4, !P0 ;  /* 0x0000000421007c0c */ /* 0x000fe4000c721270 */
[----:B------:R-:W-:Y:S02]  /*7d60*/  ISETP.LT.AND P0, PT, R29, UR5, !P0 ;  /* 0x000000051d007c0c */ /* 0x000fe4000c701270 */
[----:B------:R-:W-:Y:S02]  /*7d70*/  LEA.HI.X.SX32 R13, R15, R8, 0x1, P6 ;  /* 0x000000080f0d7211 */ /* 0x000fe400030f0eff */
[----:B------:R-:W-:Y:S02]  /*7d80*/  IADD3 R14, P6, R9, R2, RZ ;  /* 0x00000002090e7210 */ /* 0x000fe40007fde0ff */
[----:B------:R-:W-:Y:S02]  /*7d90*/  PRMT R19, R27, 0x7772, RZ ;  /* 0x000077721b137816 */ /* 0x000fe400000000ff */
[----:B------:R-:W-:-:S02]  /*7da0*/  PRMT R17, R24, 0x7773, RZ ;  /* 0x0000777318117816 */ /* 0x000fc400000000ff */
[----:B------:R-:W-:Y:S01]  /*7db0*/  LEA.HI.X.SX32 R15, R9, R8, 0x1, P6 ;  /* 0x00000008090f7211 */ /* 0x000fe200030f0eff */
[----:B------:R0:W-:Y:S01]  /*7dc0*/  @P4 STG.E.U8 desc[UR10][R4.64], R19 ;  /* 0x0000001304004986 */ /* 0x0001e2000c10110a */
[----:B------:R-:W-:Y:S02]  /*7dd0*/  PRMT R25, R25, 0x7773, RZ ;  /* 0x0000777319197816 */ /* 0x000fe400000000ff */
[----:B------:R-:W-:Y:S01]  /*7de0*/  PRMT R9, R26, 0x7773, RZ ;  /* 0x000077731a097816 */ /* 0x000fe200000000ff */
[----:B------:R0:W-:Y:S01]  /*7df0*/  @P3 STG.E.U8 desc[UR10][R12.64], R17 ;  /* 0x000000110c003986 */ /* 0x0001e2000c10110a */
[----:B------:R-:W-:Y:S02]  /*7e00*/  IADD3 R2, P6, R3, R2, RZ ;  /* 0x0000000203027210 */ /* 0x000fe40007fde0ff */
[----:B------:R-:W-:Y:S01]  /*7e10*/  PRMT R27, R27, 0x7773, RZ ;  /* 0x000077731b1b7816 */ /* 0x000fe200000000ff */
[----:B------:R0:W-:Y:S01]  /*7e20*/  @P2 STG.E.U8 desc[UR10][R14.64], R25 ;  /* 0x000000190e002986 */ /* 0x0001e2000c10110a */
[----:B------:R-:W-:-:S03]  /*7e30*/  LEA.HI.X.SX32 R3, R3, R8, 0x1, P6 ;  /* 0x0000000803037211 */ /* 0x000fc600030f0eff */
[----:B------:R0:W-:Y:S01]  /*7e40*/  @P1 STG.E.U8 desc[UR10][R6.64], R9 ;  /* 0x0000000906001986 */ /* 0x0001e2000c10110a */
[----:B------:R-:W-:Y:S05]  /*7e50*/  @!P0 EXIT ;  /* 0x000000000000894d */ /* 0x000fea0003800000 */
[----:B------:R-:W-:Y:S01]  /*7e60*/  STG.E.U8 desc[UR10][R2.64], R27 ;  /* 0x0000001b02007986 */ /* 0x000fe2000c10110a */
[----:B------:R-:W-:Y:S05]  /*7e70*/  EXIT ;  /* 0x000000000000794d */ /* 0x000fea0003800000 */
.L_x_3:
[----:B------:R-:W-:-:S00]  /*7e80*/  BRA `(.L_x_3) ;  /* 0xfffffffc00fc7947 */ /* 0x000fc0000383ffff */
[----:B------:R-:W-:-:S00]  /*7e90*/  NOP ;  /* 0x0000000000007918 */ /* 0x000fc00000000000 */
        /* <DEDUP_REMOVED lines=14> */
.L_x_4:


//--------------------- .nv.shared.matmul_kernel  --------------------------
	.section	.nv.shared.matmul_kernel,"aw",@nobits
	.sectionflags	@""
	.align	16
	.zero		1024


//--------------------- .nv.shared.reserved.0     --------------------------
	.section	.nv.shared.reserved.0,"aw",@nobits
	.weak		__nv_reservedSMEM_offset_0_alias
	.size		__nv_reservedSMEM_offset_0_alias, 0, 0
	.other		__nv_reservedSMEM_offset_0_alias,@"STO_CUDA_RESERVED_SHARED STV_DEFAULT"
__nv_reservedSMEM_offset_0_alias:
	.zero		0


//--------------------- .nv.constant0.matmul_kernel --------------------------
	.section	.nv.constant0.matmul_kernel,"a",@progbits
	.sectionflags	@""
	.align	4
.nv.constant0.matmul_kernel:
	.zero		608


//--------------------- SYMBOLS --------------------------

	.type		.nv.reservedSmem.offset0,@object
	.size		.nv.reservedSmem.offset0,0x4
